	.target	sm_100a

	.elftype	@"ET_EXEC"


//--------------------- .note.nv.tkinfo           --------------------------
	.section	.note.nv.tkinfo,"",@"SHT_NOTE"
	.sectionflags	@"SHF_NOTE_NV_TKINFO"
	.tkinfo
        /*0018*/ 	.word	0x00000002
        /*0030*/ 	.string	""
        /*0030*/ 	.string	"ptxas"
        /*0030*/ 	.string	"Cuda compilation tools, release 13.0, V13.0.88"
        /*0030*/ 	.string	"Build cuda_13.0.r13.0/compiler.36424714_0"
        /*0030*/ 	.string	"-arch sm_100a -m 64 "



//--------------------- .note.nv.cuinfo           --------------------------
	.section	.note.nv.cuinfo,"",@"SHT_NOTE"
	.sectionflags	@"SHF_NOTE_NV_CUINFO"
        /*0018*/ 	.short	0x0002
        /*001a*/ 	.short	0x0064
        /*001c*/ 	.short	0x0082
	.zero		2


//--------------------- .nv.info                  --------------------------
	.section	.nv.info,"",@"SHT_CUDA_INFO"
	.align	4


	//----- nvinfo : EIATTR_REGCOUNT
	.align		4
        /*0000*/ 	.byte	0x04, 0x2f
        /*0002*/ 	.short	(.L_19 - .L_18)
	.align		4
.L_18:
        /*0004*/ 	.word	index@(_ZN7cutlass13device_kernelINS_4gemm6kernel13GemmUniversalIN4cute5tupleIJiiiiEEENS1_10collective13CollectiveMmaINS1_35MainloopSm100TmaUmmaWarpSpecializedILi4ELi2ELi4ENS5_IJNS4_1CILi1EEESB_SB_EEEEENS5_IJNSA_ILi64EEENSA_ILi128EEENSA_ILi32EEEEEENS_10bfloat16_tENS5_IJlSB_lEEESI_SJ_NS4_8TiledMMAINS4_8MMA_AtomIJNS4_20SM100_MMA_F16BF16_SSISI_SI_fLi64ELi128ELNS4_4UMMA5MajorE0ELSO_0ELNSN_7ScaleInE0ELSP_0EEEEEENS4_6LayoutISC_NS5_IJNSA_ILi0EEEST_ST_EEEEENS5_IJNS4_10UnderscoreESW_SW_EEEEENS4_13SM90_TMA_LOADENS4_14ComposedLayoutINS4_7SwizzleILi2ELi4ELi3EEENS4_18smem_ptr_flag_bitsILi16EEENSS_INS5_IJNSA_ILi8EEESG_EEENS5_IJSG_SB_EEEEEEEvNS4_8identityESZ_S19_vS1A_EENS_8epilogue10collective18CollectiveEpilogueINS1C_23Sm100TmaWarpSpecializedILi4ELi2ELi16ELb1ELb0EEEJSH_NS5_IJNSS_ISE_SB_EENSS_ISG_SB_EEEEESI_SJ_SI_SJ_NS1C_6fusion15FusionCallbacksIS1G_NS1K_17LinearCombinationISI_fSI_fLNS_15FloatRoundStyleE2EEESH_S1J_JEEENS4_5SM1004TMEM4LOAD26SM100_TMEM_LOAD_16dp256b4xESZ_S19_NS4_17SM75_U32x4_LDSM_NENS4_14SM90_TMA_STOREES19_NS4_17SM90_U32x4_STSM_NENS4_39AutoVectorizingCopyWithAssumedAlignmentILi128EEEEEEvvEEEEvNT_6ParamsE)
        /*0008*/ 	.word	0x0000005b


	//----- nvinfo : EIATTR_FRAME_SIZE
	.align		4
.L_19:
        /*000c*/ 	.byte	0x04, 0x11
        /*000e*/ 	.short	(.L_21 - .L_20)
	.align		4
.L_20:
        /*0010*/ 	.word	index@($__internal_2_$__cuda_sm10x_tcgen05_guardrail_trap_unallocated_columns_being_dealloced)
        /*0014*/ 	.word	0x00000000


	//----- nvinfo : EIATTR_FRAME_SIZE
	.align		4
.L_21:
        /*0018*/ 	.byte	0x04, 0x11
        /*001a*/ 	.short	(.L_23 - .L_22)
	.align		4
.L_22:
        /*001c*/ 	.word	index@($__internal_1_$__cuda_sm10x_tcgen05_guardrail_trap_phase_invalid_during_alloc)
        /*0020*/ 	.word	0x00000000


	//----- nvinfo : EIATTR_FRAME_SIZE
	.align		4
.L_23:
        /*0024*/ 	.byte	0x04, 0x11
        /*0026*/ 	.short	(.L_25 - .L_24)
	.align		4
.L_24:
        /*0028*/ 	.word	index@($__internal_0_$__cuda_sm10x_tcgen05_guardrail_trap_col_being_dealloced_not_returned_by_alloc)
        /*002c*/ 	.word	0x00000000


	//----- nvinfo : EIATTR_FRAME_SIZE
	.align		4
.L_25:
        /*0030*/ 	.byte	0x04, 0x11
        /*0032*/ 	.short	(.L_27 - .L_26)
	.align		4
.L_26:
        /*0034*/ 	.word	index@(_ZN7cutlass13device_kernelINS_4gemm6kernel13GemmUniversalIN4cute5tupleIJiiiiEEENS1_10collective13CollectiveMmaINS1_35MainloopSm100TmaUmmaWarpSpecializedILi4ELi2ELi4ENS5_IJNS4_1CILi1EEESB_SB_EEEEENS5_IJNSA_ILi64EEENSA_ILi128EEENSA_ILi32EEEEEENS_10bfloat16_tENS5_IJlSB_lEEESI_SJ_NS4_8TiledMMAINS4_8MMA_AtomIJNS4_20SM100_MMA_F16BF16_SSISI_SI_fLi64ELi128ELNS4_4UMMA5MajorE0ELSO_0ELNSN_7ScaleInE0ELSP_0EEEEEENS4_6LayoutISC_NS5_IJNSA_ILi0EEEST_ST_EEEEENS5_IJNS4_10UnderscoreESW_SW_EEEEENS4_13SM90_TMA_LOADENS4_14ComposedLayoutINS4_7SwizzleILi2ELi4ELi3EEENS4_18smem_ptr_flag_bitsILi16EEENSS_INS5_IJNSA_ILi8EEESG_EEENS5_IJSG_SB_EEEEEEEvNS4_8identityESZ_S19_vS1A_EENS_8epilogue10collective18CollectiveEpilogueINS1C_23Sm100TmaWarpSpecializedILi4ELi2ELi16ELb1ELb0EEEJSH_NS5_IJNSS_ISE_SB_EENSS_ISG_SB_EEEEESI_SJ_SI_SJ_NS1C_6fusion15FusionCallbacksIS1G_NS1K_17LinearCombinationISI_fSI_fLNS_15FloatRoundStyleE2EEESH_S1J_JEEENS4_5SM1004TMEM4LOAD26SM100_TMEM_LOAD_16dp256b4xESZ_S19_NS4_17SM75_U32x4_LDSM_NENS4_14SM90_TMA_STOREES19_NS4_17SM90_U32x4_STSM_NENS4_39AutoVectorizingCopyWithAssumedAlignmentILi128EEEEEEvvEEEEvNT_6ParamsE)
        /*0038*/ 	.word	0x00000000


	//----- nvinfo : EIATTR_MIN_STACK_SIZE
	.align		4
.L_27:
        /*003c*/ 	.byte	0x04, 0x12
        /*003e*/ 	.short	(.L_29 - .L_28)
	.align		4
.L_28:
        /*0040*/ 	.word	index@(_ZN7cutlass13device_kernelINS_4gemm6kernel13GemmUniversalIN4cute5tupleIJiiiiEEENS1_10collective13CollectiveMmaINS1_35MainloopSm100TmaUmmaWarpSpecializedILi4ELi2ELi4ENS5_IJNS4_1CILi1EEESB_SB_EEEEENS5_IJNSA_ILi64EEENSA_ILi128EEENSA_ILi32EEEEEENS_10bfloat16_tENS5_IJlSB_lEEESI_SJ_NS4_8TiledMMAINS4_8MMA_AtomIJNS4_20SM100_MMA_F16BF16_SSISI_SI_fLi64ELi128ELNS4_4UMMA5MajorE0ELSO_0ELNSN_7ScaleInE0ELSP_0EEEEEENS4_6LayoutISC_NS5_IJNSA_ILi0EEEST_ST_EEEEENS5_IJNS4_10UnderscoreESW_SW_EEEEENS4_13SM90_TMA_LOADENS4_14ComposedLayoutINS4_7SwizzleILi2ELi4ELi3EEENS4_18smem_ptr_flag_bitsILi16EEENSS_INS5_IJNSA_ILi8EEESG_EEENS5_IJSG_SB_EEEEEEEvNS4_8identityESZ_S19_vS1A_EENS_8epilogue10collective18CollectiveEpilogueINS1C_23Sm100TmaWarpSpecializedILi4ELi2ELi16ELb1ELb0EEEJSH_NS5_IJNSS_ISE_SB_EENSS_ISG_SB_EEEEESI_SJ_SI_SJ_NS1C_6fusion15FusionCallbacksIS1G_NS1K_17LinearCombinationISI_fSI_fLNS_15FloatRoundStyleE2EEESH_S1J_JEEENS4_5SM1004TMEM4LOAD26SM100_TMEM_LOAD_16dp256b4xESZ_S19_NS4_17SM75_U32x4_LDSM_NENS4_14SM90_TMA_STOREES19_NS4_17SM90_U32x4_STSM_NENS4_39AutoVectorizingCopyWithAssumedAlignmentILi128EEEEEEvvEEEEvNT_6ParamsE)
        /*0044*/ 	.word	0x00000000
.L_29:


//--------------------- .nv.compat                --------------------------
	.section	.nv.compat,"",@"SHT_CUDA_COMPAT_INFO"
	.align	4
        /*0000*/ 	.byte	0x02, 0x09, 0x01, 0x00, 0x02, 0x02, 0x02, 0x00, 0x02, 0x05, 0x05, 0x00, 0x03, 0x07, 0x01, 0x01
        /*0010*/ 	.byte	0x02, 0x03, 0x01, 0x00, 0x02, 0x06, 0x01, 0x00, 0x04, 0x0b, 0x08, 0x00, 0x09, 0x00, 0x00, 0x00
        /*0020*/ 	.byte	0x00, 0x00, 0x00, 0x00


//--------------------- .nv.info._ZN7cutlass13device_kernelINS_4gemm6kernel13GemmUniversalIN4cute5tupleIJiiiiEEENS1_10collective13CollectiveMmaINS1_35MainloopSm100TmaUmmaWarpSpecializedILi4ELi2ELi4ENS5_IJNS4_1CILi1EEESB_SB_EEEEENS5_IJNSA_ILi64EEENSA_ILi128EEENSA_ILi32EEEEEENS_10bfloat16_tENS5_IJlSB_lEEESI_SJ_NS4_8TiledMMAINS4_8MMA_AtomIJNS4_20SM100_MMA_F16BF16_SSISI_SI_fLi64ELi128ELNS4_4UMMA5MajorE0ELSO_0ELNSN_7ScaleInE0ELSP_0EEEEEENS4_6LayoutISC_NS5_IJNSA_ILi0EEEST_ST_EEEEENS5_IJNS4_10UnderscoreESW_SW_EEEEENS4_13SM90_TMA_LOADENS4_14ComposedLayoutINS4_7SwizzleILi2ELi4ELi3EEENS4_18smem_ptr_flag_bitsILi16EEENSS_INS5_IJNSA_ILi8EEESG_EEENS5_IJSG_SB_EEEEEEEvNS4_8identityESZ_S19_vS1A_EENS_8epilogue10collective18CollectiveEpilogueINS1C_23Sm100TmaWarpSpecializedILi4ELi2ELi16ELb1ELb0EEEJSH_NS5_IJNSS_ISE_SB_EENSS_ISG_SB_EEEEESI_SJ_SI_SJ_NS1C_6fusion15FusionCallbacksIS1G_NS1K_17LinearCombinationISI_fSI_fLNS_15FloatRoundStyleE2EEESH_S1J_JEEENS4_5SM1004TMEM4LOAD26SM100_TMEM_LOAD_16dp256b4xESZ_S19_NS4_17SM75_U32x4_LDSM_NENS4_14SM90_TMA_STOREES19_NS4_17SM90_U32x4_STSM_NENS4_39AutoVectorizingCopyWithAssumedAlignmentILi128EEEEEEvvEEEEvNT_6ParamsE --------------------------
	.section	.nv.info._ZN7cutlass13device_kernelINS_4gemm6kernel13GemmUniversalIN4cute5tupleIJiiiiEEENS1_10collective13CollectiveMmaINS1_35MainloopSm100TmaUmmaWarpSpecializedILi4ELi2ELi4ENS5_IJNS4_1CILi1EEESB_SB_EEEEENS5_IJNSA_ILi64EEENSA_ILi128EEENSA_ILi32EEEEEENS_10bfloat16_tENS5_IJlSB_lEEESI_SJ_NS4_8TiledMMAINS4_8MMA_AtomIJNS4_20SM100_MMA_F16BF16_SSISI_SI_fLi64ELi128ELNS4_4UMMA5MajorE0ELSO_0ELNSN_7ScaleInE0ELSP_0EEEEEENS4_6LayoutISC_NS5_IJNSA_ILi0EEEST_ST_EEEEENS5_IJNS4_10UnderscoreESW_SW_EEEEENS4_13SM90_TMA_LOADENS4_14ComposedLayoutINS4_7SwizzleILi2ELi4ELi3EEENS4_18smem_ptr_flag_bitsILi16EEENSS_INS5_IJNSA_ILi8EEESG_EEENS5_IJSG_SB_EEEEEEEvNS4_8identityESZ_S19_vS1A_EENS_8epilogue10collective18CollectiveEpilogueINS1C_23Sm100TmaWarpSpecializedILi4ELi2ELi16ELb1ELb0EEEJSH_NS5_IJNSS_ISE_SB_EENSS_ISG_SB_EEEEESI_SJ_SI_SJ_NS1C_6fusion15FusionCallbacksIS1G_NS1K_17LinearCombinationISI_fSI_fLNS_15FloatRoundStyleE2EEESH_S1J_JEEENS4_5SM1004TMEM4LOAD26SM100_TMEM_LOAD_16dp256b4xESZ_S19_NS4_17SM75_U32x4_LDSM_NENS4_14SM90_TMA_STOREES19_NS4_17SM90_U32x4_STSM_NENS4_39AutoVectorizingCopyWithAssumedAlignmentILi128EEEEEEvvEEEEvNT_6ParamsE,"",@"SHT_CUDA_INFO"
	.sectionflags	@""
	.align	4


	//----- nvinfo : EIATTR_CUDA_API_VERSION
	.align		4
        /*0000*/ 	.byte	0x04, 0x37
        /*0002*/ 	.short	(.L_31 - .L_30)
.L_30:
        /*0004*/ 	.word	0x00000082


	//----- nvinfo : EIATTR_KPARAM_INFO
	.align		4
.L_31:
        /*0008*/ 	.byte	0x04, 0x17
        /*000a*/ 	.short	(.L_33 - .L_32)
.L_32:
        /*000c*/ 	.word	0x00000000
        /*0010*/ 	.short	0x0000
        /*0012*/ 	.short	0x0000
        /*0014*/ 	.byte	0x00, 0xf0, 0x01, 0x20


	//----- nvinfo : EIATTR_AT_ENTRY_FRAGMENTS
	.align		4
.L_33:
        /*0018*/ 	.byte	0x04, 0x4f
        /*001a*/ 	.short	(.L_35 - .L_34)


	//   ....[0]....
.L_34:
        /*001c*/ 	.word	0x00000006


	//----- nvinfo : EIATTR_RESERVED_SMEM_USED
	.align		4
.L_35:
        /*0020*/ 	.byte	0x01, 0x41
	.zero		2


	//----- nvinfo : EIATTR_SPARSE_MMA_MASK
	.align		4
        /*0024*/ 	.byte	0x03, 0x50
        /*0026*/ 	.short	0x0000


	//----- nvinfo : EIATTR_TCGEN05_1CTA_USED
	.align		4
        /*0028*/ 	.byte	0x01, 0x51
	.zero		2


	//----- nvinfo : EIATTR_MAXREG_COUNT
	.align		4
        /*002c*/ 	.byte	0x03, 0x1b
        /*002e*/ 	.short	0x00ff


	//----- nvinfo : EIATTR_NUM_BARRIERS
	.align		4
        /*0030*/ 	.byte	0x02, 0x4c
        /*0032*/ 	.byte	0x07
	.zero		1


	//----- nvinfo : EIATTR_EXTERNS
	.align		4
        /*0034*/ 	.byte	0x04, 0x0f
        /*0036*/ 	.short	(.L_37 - .L_36)


	//   ....[0]....
	.align		4
.L_36:
        /*0038*/ 	.word	index@(__assertfail)


	//----- nvinfo : EIATTR_MERCURY_ISA_VERSION
	.align		4
.L_37:
        /*003c*/ 	.byte	0x03, 0x5f
        /*003e*/ 	.short	0x0101


	//----- nvinfo : EIATTR_INT_WARP_WIDE_INSTR_OFFSETS
	.align		4
        /*0040*/ 	.byte	0x04, 0x31
        /*0042*/ 	.short	(.L_39 - .L_38)


	//   ....[0]....
.L_38:
        /*0044*/ 	.word	0x00001df0


	//   ....[1]....
        /*0048*/ 	.word	0x000037c0


	//   ....[2]....
        /*004c*/ 	.word	0x000037e0


	//   ....[3]....
        /*0050*/ 	.word	0x00003810


	//   ....[4]....
        /*0054*/ 	.word	0x00004150


	//   ....[5]....
        /*0058*/ 	.word	0x000041c0


	//   ....[6]....
        /*005c*/ 	.word	0x000042a0


	//   ....[7]....
        /*0060*/ 	.word	0x00004320


	//   ....[8]....
        /*0064*/ 	.word	0x00004430


	//   ....[9]....
        /*0068*/ 	.word	0x000044c0


	//   ....[10]....
        /*006c*/ 	.word	0x000046a0


	//   ....[11]....
        /*0070*/ 	.word	0x00004800


	//----- nvinfo : EIATTR_COOP_GROUP_MASK_REGIDS
	.align		4
.L_39:
        /*0074*/ 	.byte	0x04, 0x29
        /*0076*/ 	.short	(.L_41 - .L_40)


	//   ....[0]....
.L_40:
        /*0078*/ 	.word	0xffffffff


	//   ....[1]....
        /*007c*/ 	.word	0xffffffff


	//   ....[2]....
        /*0080*/ 	.word	0xffffffff


	//   ....[3]....
        /*0084*/ 	.word	0xffffffff


	//   ....[4]....
        /*0088*/ 	.word	0xffffffff


	//   ....[5]....
        /*008c*/ 	.word	0xffffffff


	//   ....[6]....
        /*0090*/ 	.word	0xffffffff


	//   ....[7]....
        /*0094*/ 	.word	0xffffffff


	//   ....[8]....
        /*0098*/ 	.word	0xffffffff


	//   ....[9]....
        /*009c*/ 	.word	0xffffffff


	//   ....[10]....
        /*00a0*/ 	.word	0xffffffff


	//   ....[11]....
        /*00a4*/ 	.word	0xffffffff


	//   ....[12]....
        /*00a8*/ 	.word	0xffffffff


	//----- nvinfo : EIATTR_COOP_GROUP_INSTR_OFFSETS
	.align		4
.L_41:
        /*00ac*/ 	.byte	0x04, 0x28
        /*00ae*/ 	.short	(.L_43 - .L_42)


	//   ....[0]....
.L_42:
        /*00b0*/ 	.word	0x00000090


	//   ....[1]....
        /*00b4*/ 	.word	0x000004d0


	//   ....[2]....
        /*00b8*/ 	.word	0x00000640


	//   ....[3]....
        /*00bc*/ 	.word	0x000007e0


	//   ....[4]....
        /*00c0*/ 	.word	0x000008e0


	//   ....[5]....
        /*00c4*/ 	.word	0x00000a50


	//   ....[6]....
        /*00c8*/ 	.word	0x00000bf0


	//   ....[7]....
        /*00cc*/ 	.word	0x00001cd0


	//   ....[8]....
        /*00d0*/ 	.word	0x00002ab0


	//   ....[9]....
        /*00d4*/ 	.word	0x00002cc0


	//   ....[10]....
        /*00d8*/ 	.word	0x00002cf0


	//   ....[11]....
        /*00dc*/ 	.word	0x000036a0


	//   ....[12]....
        /*00e0*/ 	.word	0x000038d0


	//----- nvinfo : EIATTR_VRC_CTA_INIT_COUNT
	.align		4
.L_43:
        /*00e4*/ 	.byte	0x02, 0x4a
        /*00e6*/ 	.byte	0x80
	.zero		1


	//----- nvinfo : EIATTR_SYSCALL_OFFSETS
	.align		4
        /*00e8*/ 	.byte	0x04, 0x46
        /*00ea*/ 	.short	(.L_45 - .L_44)


	//   ....[0]....
.L_44:
        /*00ec*/ 	.word	0x000052b0


	//   ....[1]....
        /*00f0*/ 	.word	0x000053a0


	//   ....[2]....
        /*00f4*/ 	.word	0x00005b00


	//   ....[3]....
        /*00f8*/ 	.word	0x000063b0


	//   ....[4]....
        /*00fc*/ 	.word	0x00006c30


	//   ....[5]....
        /*0100*/ 	.word	0x000074b0


	//----- nvinfo : EIATTR_MBARRIER_INSTR_OFFSETS
	.align		4
.L_45:
        /*0104*/ 	.byte	0x04, 0x39
        /*0106*/ 	.short	(.L_47 - .L_46)


	//   ....[0]....
.L_46:
        /*0108*/ 	.word	0x000005b0
        /*010c*/ 	.word	0x000000ff
        /*0110*/ 	.word	0x00000000
        /*0114*/ 	.short	0x0100
        /*0116*/ 	.byte	0x05
	.zero		1


	//   ....[1]....
        /*0118*/ 	.word	0x000005c0
        /*011c*/ 	.word	0x000000ff
        /*0120*/ 	.word	0x00000020
        /*0124*/ 	.short	0x0100
        /*0126*/ 	.byte	0x05
	.zero		1


	//   ....[2]....
        /*0128*/ 	.word	0x000005d0
        /*012c*/ 	.word	0x000000ff
        /*0130*/ 	.word	0x00000008
        /*0134*/ 	.short	0x0100
        /*0136*/ 	.byte	0x05
	.zero		1


	//   ....[3]....
        /*0138*/ 	.word	0x000005e0
        /*013c*/ 	.word	0x000000ff
        /*0140*/ 	.word	0x00000028
        /*0144*/ 	.short	0x0100
        /*0146*/ 	.byte	0x05
	.zero		1


	//   ....[4]....
        /*0148*/ 	.word	0x000005f0
        /*014c*/ 	.word	0x000000ff
        /*0150*/ 	.word	0x00000010
        /*0154*/ 	.short	0x0100
        /*0156*/ 	.byte	0x05
	.zero		1


	//   ....[5]....
        /*0158*/ 	.word	0x00000600
        /*015c*/ 	.word	0x000000ff
        /*0160*/ 	.word	0x00000030
        /*0164*/ 	.short	0x0100
        /*0166*/ 	.byte	0x05
	.zero		1


	//   ....[6]....
        /*0168*/ 	.word	0x00000610
        /*016c*/ 	.word	0x000000ff
        /*0170*/ 	.word	0x00000018
        /*0174*/ 	.short	0x0100
        /*0176*/ 	.byte	0x05
	.zero		1


	//   ....[7]....
        /*0178*/ 	.word	0x00000620
        /*017c*/ 	.word	0x000000ff
        /*0180*/ 	.word	0x00000038
        /*0184*/ 	.short	0x0100
        /*0186*/ 	.byte	0x05
	.zero		1


	//   ....[8]....
        /*0188*/ 	.word	0x00000750
        /*018c*/ 	.word	0x000000ff
        /*0190*/ 	.word	0x00000040
        /*0194*/ 	.short	0x0100
        /*0196*/ 	.byte	0x07
	.zero		1


	//   ....[9]....
        /*0198*/ 	.word	0x00000760
        /*019c*/ 	.word	0x000000ff
        /*01a0*/ 	.word	0x00000060
        /*01a4*/ 	.short	0x0100
        /*01a6*/ 	.byte	0x07
	.zero		1


	//   ....[10]....
        /*01a8*/ 	.word	0x00000770
        /*01ac*/ 	.word	0x000000ff
        /*01b0*/ 	.word	0x00000048
        /*01b4*/ 	.short	0x0100
        /*01b6*/ 	.byte	0x07
	.zero		1


	//   ....[11]....
        /*01b8*/ 	.word	0x00000780
        /*01bc*/ 	.word	0x000000ff
        /*01c0*/ 	.word	0x00000068
        /*01c4*/ 	.short	0x0100
        /*01c6*/ 	.byte	0x07
	.zero		1


	//   ....[12]....
        /*01c8*/ 	.word	0x00000790
        /*01cc*/ 	.word	0x000000ff
        /*01d0*/ 	.word	0x00000050
        /*01d4*/ 	.short	0x0100
        /*01d6*/ 	.byte	0x07
	.zero		1


	//   ....[13]....
        /*01d8*/ 	.word	0x000007a0
        /*01dc*/ 	.word	0x000000ff
        /*01e0*/ 	.word	0x00000070
        /*01e4*/ 	.short	0x0100
        /*01e6*/ 	.byte	0x07
	.zero		1


	//   ....[14]....
        /*01e8*/ 	.word	0x000007b0
        /*01ec*/ 	.word	0x000000ff
        /*01f0*/ 	.word	0x00000058
        /*01f4*/ 	.short	0x0100
        /*01f6*/ 	.byte	0x07
	.zero		1


	//   ....[15]....
        /*01f8*/ 	.word	0x000007c0
        /*01fc*/ 	.word	0x000000ff
        /*0200*/ 	.word	0x00000078
        /*0204*/ 	.short	0x0100
        /*0206*/ 	.byte	0x07
	.zero		1


	//   ....[16]....
        /*0208*/ 	.word	0x000008b0
        /*020c*/ 	.word	0x000000ff
        /*0210*/ 	.word	0x00000080
        /*0214*/ 	.short	0x0100
        /*0216*/ 	.byte	0x05
	.zero		1


	//   ....[17]....
        /*0218*/ 	.word	0x000008c0
        /*021c*/ 	.word	0x000000ff
        /*0220*/ 	.word	0x00000088
        /*0224*/ 	.short	0x0100
        /*0226*/ 	.byte	0x05
	.zero		1


	//   ....[18]....
        /*0228*/ 	.word	0x00000a00
        /*022c*/ 	.word	0x000000ff
        /*0230*/ 	.word	0x00000090
        /*0234*/ 	.short	0x0100
        /*0236*/ 	.byte	0x05
	.zero		1


	//   ....[19]....
        /*0238*/ 	.word	0x00000a10
        /*023c*/ 	.word	0x000000ff
        /*0240*/ 	.word	0x000000a0
        /*0244*/ 	.short	0x0100
        /*0246*/ 	.byte	0x05
	.zero		1


	//   ....[20]....
        /*0248*/ 	.word	0x00000a20
        /*024c*/ 	.word	0x000000ff
        /*0250*/ 	.word	0x00000098
        /*0254*/ 	.short	0x0100
        /*0256*/ 	.byte	0x05
	.zero		1


	//   ....[21]....
        /*0258*/ 	.word	0x00000a30
        /*025c*/ 	.word	0x000000ff
        /*0260*/ 	.word	0x000000a8
        /*0264*/ 	.short	0x0100
        /*0266*/ 	.byte	0x05
	.zero		1


	//   ....[22]....
        /*0268*/ 	.word	0x00000b60
        /*026c*/ 	.word	0x000000ff
        /*0270*/ 	.word	0x000000b0
        /*0274*/ 	.short	0x0100
        /*0276*/ 	.byte	0x07
	.zero		1


	//   ....[23]....
        /*0278*/ 	.word	0x00000b70
        /*027c*/ 	.word	0x000000ff
        /*0280*/ 	.word	0x000000d0
        /*0284*/ 	.short	0x0100
        /*0286*/ 	.byte	0x07
	.zero		1


	//   ....[24]....
        /*0288*/ 	.word	0x00000b80
        /*028c*/ 	.word	0x000000ff
        /*0290*/ 	.word	0x000000b8
        /*0294*/ 	.short	0x0100
        /*0296*/ 	.byte	0x07
	.zero		1


	//   ....[25]....
        /*0298*/ 	.word	0x00000b90
        /*029c*/ 	.word	0x000000ff
        /*02a0*/ 	.word	0x000000d8
        /*02a4*/ 	.short	0x0100
        /*02a6*/ 	.byte	0x07
	.zero		1


	//   ....[26]....
        /*02a8*/ 	.word	0x00000ba0
        /*02ac*/ 	.word	0x000000ff
        /*02b0*/ 	.word	0x000000c0
        /*02b4*/ 	.short	0x0100
        /*02b6*/ 	.byte	0x07
	.zero		1


	//   ....[27]....
        /*02b8*/ 	.word	0x00000bb0
        /*02bc*/ 	.word	0x000000ff
        /*02c0*/ 	.word	0x000000e0
        /*02c4*/ 	.short	0x0100
        /*02c6*/ 	.byte	0x07
	.zero		1


	//   ....[28]....
        /*02c8*/ 	.word	0x00000bc0
        /*02cc*/ 	.word	0x000000ff
        /*02d0*/ 	.word	0x000000c8
        /*02d4*/ 	.short	0x0100
        /*02d6*/ 	.byte	0x07
	.zero		1


	//   ....[29]....
        /*02d8*/ 	.word	0x00000bd0
        /*02dc*/ 	.word	0x000000ff
        /*02e0*/ 	.word	0x000000e8
        /*02e4*/ 	.short	0x0100
        /*02e6*/ 	.byte	0x07
	.zero		1


	//   ....[30]....
        /*02e8*/ 	.word	0x00000cc0
        /*02ec*/ 	.word	0x000000ff
        /*02f0*/ 	.word	0x000000f0
        /*02f4*/ 	.short	0x0100
        /*02f6*/ 	.byte	0x05
	.zero		1


	//   ....[31]....
        /*02f8*/ 	.word	0x00000cd0
        /*02fc*/ 	.word	0x000000ff
        /*0300*/ 	.word	0x00000100
        /*0304*/ 	.short	0x0100
        /*0306*/ 	.byte	0x05
	.zero		1


	//   ....[32]....
        /*0308*/ 	.word	0x00000ce0
        /*030c*/ 	.word	0x000000ff
        /*0310*/ 	.word	0x000000f8
        /*0314*/ 	.short	0x0100
        /*0316*/ 	.byte	0x05
	.zero		1


	//   ....[33]....
        /*0318*/ 	.word	0x00000cf0
        /*031c*/ 	.word	0x000000ff
        /*0320*/ 	.word	0x00000108
        /*0324*/ 	.short	0x0100
        /*0326*/ 	.byte	0x05
	.zero		1


	//   ....[34]....
        /*0328*/ 	.word	0x000015d0
        /*032c*/ 	.word	0x00000003
        /*0330*/ 	.word	0x00000100
        /*0334*/ 	.short	0x010a
        /*0336*/ 	.byte	0xff
	.zero		1


	//   ....[35]....
        /*0338*/ 	.word	0x00001600
        /*033c*/ 	.word	0x00000003
        /*0340*/ 	.word	0x000000f0
        /*0344*/ 	.short	0x0101
        /*0346*/ 	.byte	0xff
	.zero		1


	//   ....[36]....
        /*0348*/ 	.word	0x000016d0
        /*034c*/ 	.word	0x000000ff
        /*0350*/ 	.word	0x00000020
        /*0354*/ 	.short	0x010a
        /*0356*/ 	.byte	0x08
	.zero		1


	//   ....[37]....
        /*0358*/ 	.word	0x00001770
        /*035c*/ 	.word	0x000000ff
        /*0360*/ 	.word	0x00000020
        /*0364*/ 	.short	0x010a
        /*0366*/ 	.byte	0x21
	.zero		1


	//   ....[38]....
        /*0368*/ 	.word	0x000018c0
        /*036c*/ 	.word	0x000000ff
        /*0370*/ 	.word	0x00000020
        /*0374*/ 	.short	0x010a
        /*0376*/ 	.byte	0x08
	.zero		1


	//   ....[39]....
        /*0378*/ 	.word	0x000019d0
        /*037c*/ 	.word	0x000000ff
        /*0380*/ 	.word	0x00000088
        /*0384*/ 	.short	0x0101
        /*0386*/ 	.byte	0x04
	.zero		1


	//   ....[40]....
        /*0388*/ 	.word	0x000019f0
        /*038c*/ 	.word	0x000000ff
        /*0390*/ 	.word	0x00000020
        /*0394*/ 	.short	0x010a
        /*0396*/ 	.byte	0x08
	.zero		1


	//   ....[41]....
        /*0398*/ 	.word	0x00001a70
        /*039c*/ 	.word	0x000000ff
        /*03a0*/ 	.word	0x00000020
        /*03a4*/ 	.short	0x010a
        /*03a6*/ 	.byte	0x11
	.zero		1


	//   ....[42]....
        /*03a8*/ 	.word	0x00001bc0
        /*03ac*/ 	.word	0x000000ff
        /*03b0*/ 	.word	0x00000020
        /*03b4*/ 	.short	0x010a
        /*03b6*/ 	.byte	0x08
	.zero		1


	//   ....[43]....
        /*03b8*/ 	.word	0x00001d00
        /*03bc*/ 	.word	0x00000002
        /*03c0*/ 	.word	0x00000090
        /*03c4*/ 	.short	0x010a
        /*03c6*/ 	.byte	0xff
	.zero		1


	//   ....[44]....
        /*03c8*/ 	.word	0x00001dc0
        /*03cc*/ 	.word	0x00000002
        /*03d0*/ 	.word	0x00000000
        /*03d4*/ 	.short	0x0101
        /*03d6*/ 	.byte	0xff
	.zero		1


	//   ....[45]....
        /*03d8*/ 	.word	0x00002320
        /*03dc*/ 	.word	0x000000ff
        /*03e0*/ 	.word	0x00000000
        /*03e4*/ 	.short	0x010a
        /*03e6*/ 	.byte	0x05
	.zero		1


	//   ....[46]....
        /*03e8*/ 	.word	0x000023b0
        /*03ec*/ 	.word	0x000000ff
        /*03f0*/ 	.word	0x00000000
        /*03f4*/ 	.short	0x010a
        /*03f6*/ 	.byte	0x05
	.zero		1


	//   ....[47]....
        /*03f8*/ 	.word	0x00002440
        /*03fc*/ 	.word	0x000000ff
        /*0400*/ 	.word	0x00000000
        /*0404*/ 	.short	0x010a
        /*0406*/ 	.byte	0x05
	.zero		1


	//   ....[48]....
        /*0408*/ 	.word	0x000024e0
        /*040c*/ 	.word	0x00000000
        /*0410*/ 	.word	0x00000000
        /*0414*/ 	.short	0x010a
        /*0416*/ 	.byte	0xff
	.zero		1


	//   ....[49]....
        /*0418*/ 	.word	0x00002600
        /*041c*/ 	.word	0x00000000
        /*0420*/ 	.word	0x000000f0
        /*0424*/ 	.short	0x010a
        /*0426*/ 	.byte	0xff
	.zero		1


	//   ....[50]....
        /*0428*/ 	.word	0x00002660
        /*042c*/ 	.word	0x00000004
        /*0430*/ 	.word	0x00000000
        /*0434*/ 	.short	0x0101
        /*0436*/ 	.byte	0xff
	.zero		1


	//   ....[51]....
        /*0438*/ 	.word	0x00002680
        /*043c*/ 	.word	0x000000ff
        /*0440*/ 	.word	0x000000a0
        /*0444*/ 	.short	0x010a
        /*0446*/ 	.byte	0x05
	.zero		1


	//   ....[52]....
        /*0448*/ 	.word	0x000027a0
        /*044c*/ 	.word	0x00000000
        /*0450*/ 	.word	0x00000090
        /*0454*/ 	.short	0x010a
        /*0456*/ 	.byte	0xff
	.zero		1


	//   ....[53]....
        /*0458*/ 	.word	0x000028b0
        /*045c*/ 	.word	0x00000000
        /*0460*/ 	.word	0x00000000
        /*0464*/ 	.short	0x0101
        /*0466*/ 	.byte	0xff
	.zero		1


	//   ....[54]....
        /*0468*/ 	.word	0x00002940
        /*046c*/ 	.word	0x000000ff
        /*0470*/ 	.word	0x000000a0
        /*0474*/ 	.short	0x0106
        /*0476*/ 	.byte	0x05
	.zero		1


	//   ....[55]....
        /*0478*/ 	.word	0x00002960
        /*047c*/ 	.word	0x000000ff
        /*0480*/ 	.word	0x000000a0
        /*0484*/ 	.short	0x010a
        /*0486*/ 	.byte	0x05
	.zero		1


	//   ....[56]....
        /*0488*/ 	.word	0x000029f0
        /*048c*/ 	.word	0x000000ff
        /*0490*/ 	.word	0x000000a0
        /*0494*/ 	.short	0x0106
        /*0496*/ 	.byte	0x04
	.zero		1


	//   ....[57]....
        /*0498*/ 	.word	0x00002a30
        /*049c*/ 	.word	0x00000000
        /*04a0*/ 	.word	0x000000a0
        /*04a4*/ 	.short	0x010a
        /*04a6*/ 	.byte	0xff
	.zero		1


	//   ....[58]....
        /*04a8*/ 	.word	0x00002f30
        /*04ac*/ 	.word	0x00000000
        /*04b0*/ 	.word	0x00000090
        /*04b4*/ 	.short	0x010a
        /*04b6*/ 	.byte	0xff
	.zero		1


	//   ....[59]....
        /*04b8*/ 	.word	0x00003030
        /*04bc*/ 	.word	0x00000003
        /*04c0*/ 	.word	0x00000000
        /*04c4*/ 	.short	0x0101
        /*04c6*/ 	.byte	0xff
	.zero		1


	//   ....[60]....
        /*04c8*/ 	.word	0x00003040
        /*04cc*/ 	.word	0x000000ff
        /*04d0*/ 	.word	0x00000000
        /*04d4*/ 	.short	0x010a
        /*04d6*/ 	.byte	0x04
	.zero		1


	//   ....[61]....
        /*04d8*/ 	.word	0x000030c0
        /*04dc*/ 	.word	0x000000ff
        /*04e0*/ 	.word	0x000000d0
        /*04e4*/ 	.short	0x010a
        /*04e6*/ 	.byte	0x08
	.zero		1


	//   ....[62]....
        /*04e8*/ 	.word	0x000031a0
        /*04ec*/ 	.word	0x000000ff
        /*04f0*/ 	.word	0x00000000
        /*04f4*/ 	.short	0x010a
        /*04f6*/ 	.byte	0x07
	.zero		1


	//   ....[63]....
        /*04f8*/ 	.word	0x000032e0
        /*04fc*/ 	.word	0x000000ff
        /*0500*/ 	.word	0x00000000
        /*0504*/ 	.short	0x010a
        /*0506*/ 	.byte	0x04
	.zero		1


	//   ....[64]....
        /*0508*/ 	.word	0x000034d0
        /*050c*/ 	.word	0x000000ff
        /*0510*/ 	.word	0x00000000
        /*0514*/ 	.short	0x010a
        /*0516*/ 	.byte	0x05
	.zero		1


	//   ....[65]....
        /*0518*/ 	.word	0x00003560
        /*051c*/ 	.word	0x000000ff
        /*0520*/ 	.word	0x00000000
        /*0524*/ 	.short	0x010a
        /*0526*/ 	.byte	0x05
	.zero		1


	//   ....[66]....
        /*0528*/ 	.word	0x000035f0
        /*052c*/ 	.word	0x000000ff
        /*0530*/ 	.word	0x00000000
        /*0534*/ 	.short	0x010a
        /*0536*/ 	.byte	0x05
	.zero		1


	//   ....[67]....
        /*0538*/ 	.word	0x00003680
        /*053c*/ 	.word	0x000000ff
        /*0540*/ 	.word	0x00000000
        /*0544*/ 	.short	0x010a
        /*0546*/ 	.byte	0x07
	.zero		1


	//   ....[68]....
        /*0548*/ 	.word	0x00003b00
        /*054c*/ 	.word	0x00000000
        /*0550*/ 	.word	0x00000090
        /*0554*/ 	.short	0x010a
        /*0556*/ 	.byte	0xff
	.zero		1


	//   ....[69]....
        /*0558*/ 	.word	0x00003bc0
        /*055c*/ 	.word	0x00000000
        /*0560*/ 	.word	0x00000000
        /*0564*/ 	.short	0x0101
        /*0566*/ 	.byte	0xff
	.zero		1


	//   ....[70]....
        /*0568*/ 	.word	0x00003ee0
        /*056c*/ 	.word	0x000000ff
        /*0570*/ 	.word	0x00000088
        /*0574*/ 	.short	0x010a
        /*0576*/ 	.byte	0x07
	.zero		1


	//   ....[71]....
        /*0578*/ 	.word	0x000040d0
        /*057c*/ 	.word	0x000000ff
        /*0580*/ 	.word	0x00000060
        /*0584*/ 	.short	0x010a
        /*0586*/ 	.byte	0x07
	.zero		1


	//   ....[72]....
        /*0588*/ 	.word	0x00004240
        /*058c*/ 	.word	0x000000ff
        /*0590*/ 	.word	0x00000040
        /*0594*/ 	.short	0x010b
        /*0596*/ 	.byte	0x07
	.zero		1


	//   ....[73]....
        /*0598*/ 	.word	0x00004250
        /*059c*/ 	.word	0x000000ff
        /*05a0*/ 	.word	0x00000000
        /*05a4*/ 	.short	0x0101
        /*05a6*/ 	.byte	0x08
	.zero		1


	//   ....[74]....
        /*05a8*/ 	.word	0x00004270
        /*05ac*/ 	.word	0x000000ff
        /*05b0*/ 	.word	0x00000068
        /*05b4*/ 	.short	0x010a
        /*05b6*/ 	.byte	0x07
	.zero		1


	//   ....[75]....
        /*05b8*/ 	.word	0x000043d0
        /*05bc*/ 	.word	0x000000ff
        /*05c0*/ 	.word	0x00000048
        /*05c4*/ 	.short	0x010b
        /*05c6*/ 	.byte	0x07
	.zero		1


	//   ....[76]....
        /*05c8*/ 	.word	0x000043e0
        /*05cc*/ 	.word	0x000000ff
        /*05d0*/ 	.word	0x00000000
        /*05d4*/ 	.short	0x0101
        /*05d6*/ 	.byte	0x08
	.zero		1


	//   ....[77]....
        /*05d8*/ 	.word	0x000043f0
        /*05dc*/ 	.word	0x000000ff
        /*05e0*/ 	.word	0x00000070
        /*05e4*/ 	.short	0x010a
        /*05e6*/ 	.byte	0x07
	.zero		1


	//   ....[78]....
        /*05e8*/ 	.word	0x00004590
        /*05ec*/ 	.word	0x000000ff
        /*05f0*/ 	.word	0x00000050
        /*05f4*/ 	.short	0x010b
        /*05f6*/ 	.byte	0x07
	.zero		1


	//   ....[79]....
        /*05f8*/ 	.word	0x00004600
        /*05fc*/ 	.word	0x000000ff
        /*0600*/ 	.word	0x00000000
        /*0604*/ 	.short	0x0101
        /*0606*/ 	.byte	0x08
	.zero		1


	//   ....[80]....
        /*0608*/ 	.word	0x00004630
        /*060c*/ 	.word	0x000000ff
        /*0610*/ 	.word	0x00000078
        /*0614*/ 	.short	0x010a
        /*0616*/ 	.byte	0x07
	.zero		1


	//   ....[81]....
        /*0618*/ 	.word	0x00004840
        /*061c*/ 	.word	0x000000ff
        /*0620*/ 	.word	0x00000058
        /*0624*/ 	.short	0x010b
        /*0626*/ 	.byte	0x07
	.zero		1


	//   ....[82]....
        /*0628*/ 	.word	0x00004860
        /*062c*/ 	.word	0x000000ff
        /*0630*/ 	.word	0x00000000
        /*0634*/ 	.short	0x0101
        /*0636*/ 	.byte	0x0d
	.zero		1


	//   ....[83]....
        /*0638*/ 	.word	0x00004890
        /*063c*/ 	.word	0x000000ff
        /*0640*/ 	.word	0x00000060
        /*0644*/ 	.short	0x010a
        /*0646*/ 	.byte	0x07
	.zero		1


	//   ....[84]....
        /*0648*/ 	.word	0x000048b0
        /*064c*/ 	.word	0x000000ff
        /*0650*/ 	.word	0x00000068
        /*0654*/ 	.short	0x010a
        /*0656*/ 	.byte	0x07
	.zero		1


	//   ....[85]....
        /*0658*/ 	.word	0x000048d0
        /*065c*/ 	.word	0x000000ff
        /*0660*/ 	.word	0x00000070
        /*0664*/ 	.short	0x010a
        /*0666*/ 	.byte	0x07
	.zero		1


	//   ....[86]....
        /*0668*/ 	.word	0x00004910
        /*066c*/ 	.word	0x00000000
        /*0670*/ 	.word	0x00000078
        /*0674*/ 	.short	0x010a
        /*0676*/ 	.byte	0xff
	.zero		1


	//   ....[87]....
        /*0678*/ 	.word	0x00004c70
        /*067c*/ 	.word	0x00000000
        /*0680*/ 	.word	0x00000090
        /*0684*/ 	.short	0x010a
        /*0686*/ 	.byte	0xff
	.zero		1


	//   ....[88]....
        /*0688*/ 	.word	0x00004d80
        /*068c*/ 	.word	0x00000000
        /*0690*/ 	.word	0x00000000
        /*0694*/ 	.short	0x0101
        /*0696*/ 	.byte	0xff
	.zero		1


	//   ....[89]....
        /*0698*/ 	.word	0x000057e0
        /*069c*/ 	.word	0x000000ff
        /*06a0*/ 	.word	0x00000040
        /*06a4*/ 	.short	0x010a
        /*06a6*/ 	.byte	0x30
	.zero		1


	//   ....[90]....
        /*06a8*/ 	.word	0x00005850
        /*06ac*/ 	.word	0x0000004f
        /*06b0*/ 	.word	0x000000b0
        /*06b4*/ 	.short	0x010a
        /*06b6*/ 	.byte	0xff
	.zero		1


	//   ....[91]....
        /*06b8*/ 	.word	0x00005900
        /*06bc*/ 	.word	0x000000ff
        /*06c0*/ 	.word	0x00000040
        /*06c4*/ 	.short	0x010a
        /*06c6*/ 	.byte	0x30
	.zero		1


	//   ....[92]....
        /*06c8*/ 	.word	0x000059e0
        /*06cc*/ 	.word	0x0000004f
        /*06d0*/ 	.word	0x000000b0
        /*06d4*/ 	.short	0x010a
        /*06d6*/ 	.byte	0xff
	.zero		1


	//   ....[93]....
        /*06d8*/ 	.word	0x00006110
        /*06dc*/ 	.word	0x00000000
        /*06e0*/ 	.word	0x00000000
        /*06e4*/ 	.short	0x0101
        /*06e6*/ 	.byte	0xff
	.zero		1


	//   ....[94]....
        /*06e8*/ 	.word	0x00006120
        /*06ec*/ 	.word	0x00000003
        /*06f0*/ 	.word	0x00000040
        /*06f4*/ 	.short	0x010a
        /*06f6*/ 	.byte	0xff
	.zero		1


	//   ....[95]....
        /*06f8*/ 	.word	0x000061e0
        /*06fc*/ 	.word	0x00000003
        /*0700*/ 	.word	0x00000040
        /*0704*/ 	.short	0x010a
        /*0706*/ 	.byte	0xff
	.zero		1


	//   ....[96]....
        /*0708*/ 	.word	0x00006990
        /*070c*/ 	.word	0x00000026
        /*0710*/ 	.word	0x00000000
        /*0714*/ 	.short	0x0101
        /*0716*/ 	.byte	0xff
	.zero		1


	//   ....[97]....
        /*0718*/ 	.word	0x000069b0
        /*071c*/ 	.word	0x00000053
        /*0720*/ 	.word	0x00000040
        /*0724*/ 	.short	0x010a
        /*0726*/ 	.byte	0xff
	.zero		1


	//   ....[98]....
        /*0728*/ 	.word	0x00006a60
        /*072c*/ 	.word	0x00000053
        /*0730*/ 	.word	0x00000040
        /*0734*/ 	.short	0x010a
        /*0736*/ 	.byte	0xff
	.zero		1


	//   ....[99]....
        /*0738*/ 	.word	0x00007210
        /*073c*/ 	.word	0x00000026
        /*0740*/ 	.word	0x00000000
        /*0744*/ 	.short	0x0101
        /*0746*/ 	.byte	0xff
	.zero		1


	//   ....[100]....
        /*0748*/ 	.word	0x00007230
        /*074c*/ 	.word	0x00000058
        /*0750*/ 	.word	0x00000040
        /*0754*/ 	.short	0x010a
        /*0756*/ 	.byte	0xff
	.zero		1


	//   ....[101]....
        /*0758*/ 	.word	0x000072e0
        /*075c*/ 	.word	0x00000058
        /*0760*/ 	.word	0x00000040
        /*0764*/ 	.short	0x010a
        /*0766*/ 	.byte	0xff
	.zero		1


	//   ....[102]....
        /*0768*/ 	.word	0x00007620
        /*076c*/ 	.word	0x000000ff
        /*0770*/ 	.word	0x00000000
        /*0774*/ 	.short	0x0101
        /*0776*/ 	.byte	0x05
	.zero		1


	//   ....[103]....
        /*0778*/ 	.word	0x00007af0
        /*077c*/ 	.word	0x00000002
        /*0780*/ 	.word	0x00000000
        /*0784*/ 	.short	0x0101
        /*0786*/ 	.byte	0xff
	.zero		1


	//   ....[104]....
        /*0788*/ 	.word	0x00007d60
        /*078c*/ 	.word	0x000000ff
        /*0790*/ 	.word	0x00000000
        /*0794*/ 	.short	0x0101
        /*0796*/ 	.byte	0x04
	.zero		1


	//   ....[105]....
        /*0798*/ 	.word	0x00007d80
        /*079c*/ 	.word	0x00000003
        /*07a0*/ 	.word	0x00000100
        /*07a4*/ 	.short	0x010a
        /*07a6*/ 	.byte	0xff
	.zero		1


	//   ....[106]....
        /*07a8*/ 	.word	0x00007de0
        /*07ac*/ 	.word	0x00000002
        /*07b0*/ 	.word	0x00000020
        /*07b4*/ 	.short	0x010a
        /*07b6*/ 	.byte	0xff
	.zero		1


	//   ....[107]....
        /*07b8*/ 	.word	0x00007e40
        /*07bc*/ 	.word	0x00000002
        /*07c0*/ 	.word	0x00000020
        /*07c4*/ 	.short	0x010a
        /*07c6*/ 	.byte	0xff
	.zero		1


	//   ....[108]....
        /*07c8*/ 	.word	0x00007e90
        /*07cc*/ 	.word	0x00000002
        /*07d0*/ 	.word	0x00000090
        /*07d4*/ 	.short	0x010a
        /*07d6*/ 	.byte	0xff
	.zero		1


	//   ....[109]....
        /*07d8*/ 	.word	0x00007ef0
        /*07dc*/ 	.word	0x00000000
        /*07e0*/ 	.word	0x00000000
        /*07e4*/ 	.short	0x010a
        /*07e6*/ 	.byte	0xff
	.zero		1


	//   ....[110]....
        /*07e8*/ 	.word	0x00007f50
        /*07ec*/ 	.word	0x00000000
        /*07f0*/ 	.word	0x00000000
        /*07f4*/ 	.short	0x010a
        /*07f6*/ 	.byte	0xff
	.zero		1


	//   ....[111]....
        /*07f8*/ 	.word	0x00007fb0
        /*07fc*/ 	.word	0x00000000
        /*0800*/ 	.word	0x00000000
        /*0804*/ 	.short	0x010a
        /*0806*/ 	.byte	0xff
	.zero		1


	//   ....[112]....
        /*0808*/ 	.word	0x00008000
        /*080c*/ 	.word	0x00000000
        /*0810*/ 	.word	0x000000f0
        /*0814*/ 	.short	0x010a
        /*0816*/ 	.byte	0xff
	.zero		1


	//   ....[113]....
        /*0818*/ 	.word	0x00008060
        /*081c*/ 	.word	0x00000000
        /*0820*/ 	.word	0x000000a0
        /*0824*/ 	.short	0x010a
        /*0826*/ 	.byte	0xff
	.zero		1


	//   ....[114]....
        /*0828*/ 	.word	0x000080b0
        /*082c*/ 	.word	0x00000000
        /*0830*/ 	.word	0x00000090
        /*0834*/ 	.short	0x010a
        /*0836*/ 	.byte	0xff
	.zero		1


	//   ....[115]....
        /*0838*/ 	.word	0x00008110
        /*083c*/ 	.word	0x00000000
        /*0840*/ 	.word	0x000000a0
        /*0844*/ 	.short	0x010a
        /*0846*/ 	.byte	0xff
	.zero		1


	//   ....[116]....
        /*0848*/ 	.word	0x00008160
        /*084c*/ 	.word	0x00000000
        /*0850*/ 	.word	0x00000090
        /*0854*/ 	.short	0x010a
        /*0856*/ 	.byte	0xff
	.zero		1


	//   ....[117]....
        /*0858*/ 	.word	0x000081c0
        /*085c*/ 	.word	0x00000003
        /*0860*/ 	.word	0x000000d0
        /*0864*/ 	.short	0x010a
        /*0866*/ 	.byte	0xff
	.zero		1


	//   ....[118]....
        /*0868*/ 	.word	0x00008220
        /*086c*/ 	.word	0x00000000
        /*0870*/ 	.word	0x00000000
        /*0874*/ 	.short	0x010a
        /*0876*/ 	.byte	0xff
	.zero		1


	//   ....[119]....
        /*0878*/ 	.word	0x00008280
        /*087c*/ 	.word	0x00000000
        /*0880*/ 	.word	0x00000000
        /*0884*/ 	.short	0x010a
        /*0886*/ 	.byte	0xff
	.zero		1


	//   ....[120]....
        /*0888*/ 	.word	0x000082e0
        /*088c*/ 	.word	0x00000000
        /*0890*/ 	.word	0x00000000
        /*0894*/ 	.short	0x010a
        /*0896*/ 	.byte	0xff
	.zero		1


	//   ....[121]....
        /*0898*/ 	.word	0x00008340
        /*089c*/ 	.word	0x00000000
        /*08a0*/ 	.word	0x00000000
        /*08a4*/ 	.short	0x010a
        /*08a6*/ 	.byte	0xff
	.zero		1


	//   ....[122]....
        /*08a8*/ 	.word	0x000083a0
        /*08ac*/ 	.word	0x00000000
        /*08b0*/ 	.word	0x00000000
        /*08b4*/ 	.short	0x010a
        /*08b6*/ 	.byte	0xff
	.zero		1


	//   ....[123]....
        /*08b8*/ 	.word	0x000083f0
        /*08bc*/ 	.word	0x00000000
        /*08c0*/ 	.word	0x00000090
        /*08c4*/ 	.short	0x010a
        /*08c6*/ 	.byte	0xff
	.zero		1


	//   ....[124]....
        /*08c8*/ 	.word	0x00008450
        /*08cc*/ 	.word	0x00000000
        /*08d0*/ 	.word	0x00000088
        /*08d4*/ 	.short	0x010a
        /*08d6*/ 	.byte	0xff
	.zero		1


	//   ....[125]....
        /*08d8*/ 	.word	0x000084b0
        /*08dc*/ 	.word	0x00000003
        /*08e0*/ 	.word	0x00000060
        /*08e4*/ 	.short	0x010a
        /*08e6*/ 	.byte	0xff
	.zero		1


	//   ....[126]....
        /*08e8*/ 	.word	0x00008510
        /*08ec*/ 	.word	0x00000003
        /*08f0*/ 	.word	0x00000068
        /*08f4*/ 	.short	0x010a
        /*08f6*/ 	.byte	0xff
	.zero		1


	//   ....[127]....
        /*08f8*/ 	.word	0x00008570
        /*08fc*/ 	.word	0x00000003
        /*0900*/ 	.word	0x00000070
        /*0904*/ 	.short	0x010a
        /*0906*/ 	.byte	0xff
	.zero		1


	//   ....[128]....
        /*0908*/ 	.word	0x000085d0
        /*090c*/ 	.word	0x00000003
        /*0910*/ 	.word	0x00000078
        /*0914*/ 	.short	0x010a
        /*0916*/ 	.byte	0xff
	.zero		1


	//   ....[129]....
        /*0918*/ 	.word	0x00008630
        /*091c*/ 	.word	0x00000000
        /*0920*/ 	.word	0x00000060
        /*0924*/ 	.short	0x010a
        /*0926*/ 	.byte	0xff
	.zero		1


	//   ....[130]....
        /*0928*/ 	.word	0x00008690
        /*092c*/ 	.word	0x00000000
        /*0930*/ 	.word	0x00000068
        /*0934*/ 	.short	0x010a
        /*0936*/ 	.byte	0xff
	.zero		1


	//   ....[131]....
        /*0938*/ 	.word	0x000086f0
        /*093c*/ 	.word	0x00000000
        /*0940*/ 	.word	0x00000070
        /*0944*/ 	.short	0x010a
        /*0946*/ 	.byte	0xff
	.zero		1


	//   ....[132]....
        /*0948*/ 	.word	0x00008740
        /*094c*/ 	.word	0x00000000
        /*0950*/ 	.word	0x00000090
        /*0954*/ 	.short	0x010a
        /*0956*/ 	.byte	0xff
	.zero		1


	//   ....[133]....
        /*0958*/ 	.word	0x000087a0
        /*095c*/ 	.word	0x00000002
        /*0960*/ 	.word	0x00000040
        /*0964*/ 	.short	0x010a
        /*0966*/ 	.byte	0xff
	.zero		1


	//   ....[134]....
        /*0968*/ 	.word	0x000087f0
        /*096c*/ 	.word	0x0000004f
        /*0970*/ 	.word	0x000000b0
        /*0974*/ 	.short	0x010a
        /*0976*/ 	.byte	0xff
	.zero		1


	//   ....[135]....
        /*0978*/ 	.word	0x00008840
        /*097c*/ 	.word	0x00000003
        /*0980*/ 	.word	0x00000040
        /*0984*/ 	.short	0x010a
        /*0986*/ 	.byte	0xff
	.zero		1


	//   ....[136]....
        /*0988*/ 	.word	0x00008890
        /*098c*/ 	.word	0x00000053
        /*0990*/ 	.word	0x00000040
        /*0994*/ 	.short	0x010a
        /*0996*/ 	.byte	0xff
	.zero		1


	//   ....[137]....
        /*0998*/ 	.word	0x000088e0
        /*099c*/ 	.word	0x00000058
        /*09a0*/ 	.word	0x00000040
        /*09a4*/ 	.short	0x010a
        /*09a6*/ 	.byte	0xff
	.zero		1


	//----- nvinfo : EIATTR_NUM_MBARRIERS
	.align		4
.L_47:
        /*09a8*/ 	.byte	0x03, 0x38
        /*09aa*/ 	.short	0x0022


	//----- nvinfo : EIATTR_EXIT_INSTR_OFFSETS
	.align		4
        /*09ac*/ 	.byte	0x04, 0x1c
        /*09ae*/ 	.short	(.L_49 - .L_48)


	//   ....[0]....
.L_48:
        /*09b0*/ 	.word	0x00002510


	//   ....[1]....
        /*09b4*/ 	.word	0x00002a00


	//   ....[2]....
        /*09b8*/ 	.word	0x00002a60


	//   ....[3]....
        /*09bc*/ 	.word	0x000038e0


	//   ....[4]....
        /*09c0*/ 	.word	0x00004940


	//   ....[5]....
        /*09c4*/ 	.word	0x00004980


	//   ....[6]....
        /*09c8*/ 	.word	0x00007c50


	//   ....[7]....
        /*09cc*/ 	.word	0x00007cd0


	//   ....[8]....
        /*09d0*/ 	.word	0x00007d00


	//   ....[9]....
        /*09d4*/ 	.word	0x00007d70


	//----- nvinfo : EIATTR_MAX_THREADS
	.align		4
.L_49:
        /*09d8*/ 	.byte	0x04, 0x05
        /*09da*/ 	.short	(.L_51 - .L_50)
.L_50:
        /*09dc*/ 	.word	0x00000100
        /*09e0*/ 	.word	0x00000001
        /*09e4*/ 	.word	0x00000001


	//----- nvinfo : EIATTR_CRS_STACK_SIZE
	.align		4
.L_51:
        /*09e8*/ 	.byte	0x04, 0x1e
        /*09ea*/ 	.short	(.L_53 - .L_52)
.L_52:
        /*09ec*/ 	.word	0x00000000


	//----- nvinfo : EIATTR_CBANK_PARAM_SIZE
	.align		4
.L_53:
        /*09f0*/ 	.byte	0x03, 0x19
        /*09f2*/ 	.short	0x0800


	//----- nvinfo : EIATTR_PARAM_CBANK
	.align		4
        /*09f4*/ 	.byte	0x04, 0x0a
        /*09f6*/ 	.short	(.L_55 - .L_54)
	.align		4
.L_54:
        /*09f8*/ 	.word	index@(.nv.constant0._ZN7cutlass13device_kernelINS_4gemm6kernel13GemmUniversalIN4cute5tupleIJiiiiEEENS1_10collective13CollectiveMmaINS1_35MainloopSm100TmaUmmaWarpSpecializedILi4ELi2ELi4ENS5_IJNS4_1CILi1EEESB_SB_EEEEENS5_IJNSA_ILi64EEENSA_ILi128EEENSA_ILi32EEEEEENS_10bfloat16_tENS5_IJlSB_lEEESI_SJ_NS4_8TiledMMAINS4_8MMA_AtomIJNS4_20SM100_MMA_F16BF16_SSISI_SI_fLi64ELi128ELNS4_4UMMA5MajorE0ELSO_0ELNSN_7ScaleInE0ELSP_0EEEEEENS4_6LayoutISC_NS5_IJNSA_ILi0EEEST_ST_EEEEENS5_IJNS4_10UnderscoreESW_SW_EEEEENS4_13SM90_TMA_LOADENS4_14ComposedLayoutINS4_7SwizzleILi2ELi4ELi3EEENS4_18smem_ptr_flag_bitsILi16EEENSS_INS5_IJNSA_ILi8EEESG_EEENS5_IJSG_SB_EEEEEEEvNS4_8identityESZ_S19_vS1A_EENS_8epilogue10collective18CollectiveEpilogueINS1C_23Sm100TmaWarpSpecializedILi4ELi2ELi16ELb1ELb0EEEJSH_NS5_IJNSS_ISE_SB_EENSS_ISG_SB_EEEEESI_SJ_SI_SJ_NS1C_6fusion15FusionCallbacksIS1G_NS1K_17LinearCombinationISI_fSI_fLNS_15FloatRoundStyleE2EEESH_S1J_JEEENS4_5SM1004TMEM4LOAD26SM100_TMEM_LOAD_16dp256b4xESZ_S19_NS4_17SM75_U32x4_LDSM_NENS4_14SM90_TMA_STOREES19_NS4_17SM90_U32x4_STSM_NENS4_39AutoVectorizingCopyWithAssumedAlignmentILi128EEEEEEvvEEEEvNT_6ParamsE)
        /*09fc*/ 	.short	0x0380
        /*09fe*/ 	.short	0x0800


	//----- nvinfo : EIATTR_SW_WAR
	.align		4
.L_55:
        /*0a00*/ 	.byte	0x04, 0x36
        /*0a02*/ 	.short	(.L_57 - .L_56)
.L_56:
        /*0a04*/ 	.word	0x00000008
.L_57:


//--------------------- .nv.callgraph             --------------------------
	.section	.nv.callgraph,"",@"SHT_CUDA_CALLGRAPH"
	.align	4
	.sectionentsize	8
	.align		4
        /*0000*/ 	.word	0x00000000
	.align		4
        /*0004*/ 	.word	0xffffffff
	.align		4
        /*0008*/ 	.word	index@(_ZN7cutlass13device_kernelINS_4gemm6kernel13GemmUniversalIN4cute5tupleIJiiiiEEENS1_10collective13CollectiveMmaINS1_35MainloopSm100TmaUmmaWarpSpecializedILi4ELi2ELi4ENS5_IJNS4_1CILi1EEESB_SB_EEEEENS5_IJNSA_ILi64EEENSA_ILi128EEENSA_ILi32EEEEEENS_10bfloat16_tENS5_IJlSB_lEEESI_SJ_NS4_8TiledMMAINS4_8MMA_AtomIJNS4_20SM100_MMA_F16BF16_SSISI_SI_fLi64ELi128ELNS4_4UMMA5MajorE0ELSO_0ELNSN_7ScaleInE0ELSP_0EEEEEENS4_6LayoutISC_NS5_IJNSA_ILi0EEEST_ST_EEEEENS5_IJNS4_10UnderscoreESW_SW_EEEEENS4_13SM90_TMA_LOADENS4_14ComposedLayoutINS4_7SwizzleILi2ELi4ELi3EEENS4_18smem_ptr_flag_bitsILi16EEENSS_INS5_IJNSA_ILi8EEESG_EEENS5_IJSG_SB_EEEEEEEvNS4_8identityESZ_S19_vS1A_EENS_8epilogue10collective18CollectiveEpilogueINS1C_23Sm100TmaWarpSpecializedILi4ELi2ELi16ELb1ELb0EEEJSH_NS5_IJNSS_ISE_SB_EENSS_ISG_SB_EEEEESI_SJ_SI_SJ_NS1C_6fusion15FusionCallbacksIS1G_NS1K_17LinearCombinationISI_fSI_fLNS_15FloatRoundStyleE2EEESH_S1J_JEEENS4_5SM1004TMEM4LOAD26SM100_TMEM_LOAD_16dp256b4xESZ_S19_NS4_17SM75_U32x4_LDSM_NENS4_14SM90_TMA_STOREES19_NS4_17SM90_U32x4_STSM_NENS4_39AutoVectorizingCopyWithAssumedAlignmentILi128EEEEEEvvEEEEvNT_6ParamsE)
	.align		4
        /*000c*/ 	.word	index@(__assertfail)
	.align		4
        /*0010*/ 	.word	0x00000000
	.align		4
        /*0014*/ 	.word	0xfffffffe
	.align		4
        /*0018*/ 	.word	0x00000000
	.align		4
        /*001c*/ 	.word	0xfffffffd
	.align		4
        /*0020*/ 	.word	0x00000000
	.align		4
        /*0024*/ 	.word	0xfffffffc


//--------------------- .nv.constant4             --------------------------
	.section	.nv.constant4,"a",@progbits
	.align	8
	.align		8
.nv.constant4:
        /*0000*/ 	.dword	__assertfail
	.align		8
        /*0008*/ 	.dword	__unnamed_1
	.align		8
        /*0010*/ 	.dword	__unnamed_2
	.align		8
        /*0018*/ 	.dword	_ZN40_INTERNAL_b2d9e6fc_4_k_cu_8ecc6880_358424cuda3std3__45__cpo5beginE
	.align		8
        /*0020*/ 	.dword	_ZN40_INTERNAL_b2d9e6fc_4_k_cu_8ecc6880_358424cuda3std3__45__cpo3endE
	.align		8
        /*0028*/ 	.dword	_ZN40_INTERNAL_b2d9e6fc_4_k_cu_8ecc6880_358424cuda3std3__45__cpo6cbeginE
	.align		8
        /*0030*/ 	.dword	_ZN40_INTERNAL_b2d9e6fc_4_k_cu_8ecc6880_358424cuda3std3__45__cpo4cendE
	.align		8
        /*0038*/ 	.dword	_ZN40_INTERNAL_b2d9e6fc_4_k_cu_8ecc6880_358424cuda3std3__442_GLOBAL__N__b2d9e6fc_4_k_cu_8ecc6880_358426ignoreE
	.align		8
        /*0040*/ 	.dword	_ZN40_INTERNAL_b2d9e6fc_4_k_cu_8ecc6880_358424cuda3std3__419piecewise_constructE
	.align		8
        /*0048*/ 	.dword	_ZN40_INTERNAL_b2d9e6fc_4_k_cu_8ecc6880_358424cuda3std3__48in_placeE
	.align		8
        /*0050*/ 	.dword	_ZN40_INTERNAL_b2d9e6fc_4_k_cu_8ecc6880_358424cuda3std6ranges3__45__cpo4swapE
	.align		8
        /*0058*/ 	.dword	_ZN40_INTERNAL_b2d9e6fc_4_k_cu_8ecc6880_358424cuda3std6ranges3__45__cpo9iter_moveE
	.align		8
        /*0060*/ 	.dword	_ZN40_INTERNAL_b2d9e6fc_4_k_cu_8ecc6880_358424cute7productE
	.align		8
        /*0068*/ 	.dword	_ZN40_INTERNAL_b2d9e6fc_4_k_cu_8ecc6880_358424cute1_E
	.align		8
        /*0070*/ 	.dword	$str$25
	.align		8
        /*0078*/ 	.dword	$str$26
	.align		8
        /*0080*/ 	.dword	$str$27
	.align		8
        /*0088*/ 	.dword	$str$28


//--------------------- .text._ZN7cutlass13device_kernelINS_4gemm6kernel13GemmUniversalIN4cute5tupleIJiiiiEEENS1_10collective13CollectiveMmaINS1_35MainloopSm100TmaUmmaWarpSpecializedILi4ELi2ELi4ENS5_IJNS4_1CILi1EEESB_SB_EEEEENS5_IJNSA_ILi64EEENSA_ILi128EEENSA_ILi32EEEEEENS_10bfloat16_tENS5_IJlSB_lEEESI_SJ_NS4_8TiledMMAINS4_8MMA_AtomIJNS4_20SM100_MMA_F16BF16_SSISI_SI_fLi64ELi128ELNS4_4UMMA5MajorE0ELSO_0ELNSN_7ScaleInE0ELSP_0EEEEEENS4_6LayoutISC_NS5_IJNSA_ILi0EEEST_ST_EEEEENS5_IJNS4_10UnderscoreESW_SW_EEEEENS4_13SM90_TMA_LOADENS4_14ComposedLayoutINS4_7SwizzleILi2ELi4ELi3EEENS4_18smem_ptr_flag_bitsILi16EEENSS_INS5_IJNSA_ILi8EEESG_EEENS5_IJSG_SB_EEEEEEEvNS4_8identityESZ_S19_vS1A_EENS_8epilogue10collective18CollectiveEpilogueINS1C_23Sm100TmaWarpSpecializedILi4ELi2ELi16ELb1ELb0EEEJSH_NS5_IJNSS_ISE_SB_EENSS_ISG_SB_EEEEESI_SJ_SI_SJ_NS1C_6fusion15FusionCallbacksIS1G_NS1K_17LinearCombinationISI_fSI_fLNS_15FloatRoundStyleE2EEESH_S1J_JEEENS4_5SM1004TMEM4LOAD26SM100_TMEM_LOAD_16dp256b4xESZ_S19_NS4_17SM75_U32x4_LDSM_NENS4_14SM90_TMA_STOREES19_NS4_17SM90_U32x4_STSM_NENS4_39AutoVectorizingCopyWithAssumedAlignmentILi128EEEEEEvvEEEEvNT_6ParamsE --------------------------
	.section	.text._ZN7cutlass13device_kernelINS_4gemm6kernel13GemmUniversalIN4cute5tupleIJiiiiEEENS1_10collective13CollectiveMmaINS1_35MainloopSm100TmaUmmaWarpSpecializedILi4ELi2ELi4ENS5_IJNS4_1CILi1EEESB_SB_EEEEENS5_IJNSA_ILi64EEENSA_ILi128EEENSA_ILi32EEEEEENS_10bfloat16_tENS5_IJlSB_lEEESI_SJ_NS4_8TiledMMAINS4_8MMA_AtomIJNS4_20SM100_MMA_F16BF16_SSISI_SI_fLi64ELi128ELNS4_4UMMA5MajorE0ELSO_0ELNSN_7ScaleInE0ELSP_0EEEEEENS4_6LayoutISC_NS5_IJNSA_ILi0EEEST_ST_EEEEENS5_IJNS4_10UnderscoreESW_SW_EEEEENS4_13SM90_TMA_LOADENS4_14ComposedLayoutINS4_7SwizzleILi2ELi4ELi3EEENS4_18smem_ptr_flag_bitsILi16EEENSS_INS5_IJNSA_ILi8EEESG_EEENS5_IJSG_SB_EEEEEEEvNS4_8identityESZ_S19_vS1A_EENS_8epilogue10collective18CollectiveEpilogueINS1C_23Sm100TmaWarpSpecializedILi4ELi2ELi16ELb1ELb0EEEJSH_NS5_IJNSS_ISE_SB_EENSS_ISG_SB_EEEEESI_SJ_SI_SJ_NS1C_6fusion15FusionCallbacksIS1G_NS1K_17LinearCombinationISI_fSI_fLNS_15FloatRoundStyleE2EEESH_S1J_JEEENS4_5SM1004TMEM4LOAD26SM100_TMEM_LOAD_16dp256b4xESZ_S19_NS4_17SM75_U32x4_LDSM_NENS4_14SM90_TMA_STOREES19_NS4_17SM90_U32x4_STSM_NENS4_39AutoVectorizingCopyWithAssumedAlignmentILi128EEEEEEvvEEEEvNT_6ParamsE,"ax",@progbits
	.align	128
.text._ZN7cutlass13device_kernelINS_4gemm6kernel13GemmUniversalIN4cute5tupleIJiiiiEEENS1_10collective13CollectiveMmaINS1_35MainloopSm100TmaUmmaWarpSpecializedILi4ELi2ELi4ENS5_IJNS4_1CILi1EEESB_SB_EEEEENS5_IJNSA_ILi64EEENSA_ILi128EEENSA_ILi32EEEEEENS_10bfloat16_tENS5_IJlSB_lEEESI_SJ_NS4_8TiledMMAINS4_8MMA_AtomIJNS4_20SM100_MMA_F16BF16_SSISI_SI_fLi64ELi128ELNS4_4UMMA5MajorE0ELSO_0ELNSN_7ScaleInE0ELSP_0EEEEEENS4_6LayoutISC_NS5_IJNSA_ILi0EEEST_ST_EEEEENS5_IJNS4_10UnderscoreESW_SW_EEEEENS4_13SM90_TMA_LOADENS4_14ComposedLayoutINS4_7SwizzleILi2ELi4ELi3EEENS4_18smem_ptr_flag_bitsILi16EEENSS_INS5_IJNSA_ILi8EEESG_EEENS5_IJSG_SB_EEEEEEEvNS4_8identityESZ_S19_vS1A_EENS_8epilogue10collective18CollectiveEpilogueINS1C_23Sm100TmaWarpSpecializedILi4ELi2ELi16ELb1ELb0EEEJSH_NS5_IJNSS_ISE_SB_EENSS_ISG_SB_EEEEESI_SJ_SI_SJ_NS1C_6fusion15FusionCallbacksIS1G_NS1K_17LinearCombinationISI_fSI_fLNS_15FloatRoundStyleE2EEESH_S1J_JEEENS4_5SM1004TMEM4LOAD26SM100_TMEM_LOAD_16dp256b4xESZ_S19_NS4_17SM75_U32x4_LDSM_NENS4_14SM90_TMA_STOREES19_NS4_17SM90_U32x4_STSM_NENS4_39AutoVectorizingCopyWithAssumedAlignmentILi128EEEEEEvvEEEEvNT_6ParamsE:
        .type           _ZN7cutlass13device_kernelINS_4gemm6kernel13GemmUniversalIN4cute5tupleIJiiiiEEENS1_10collective13CollectiveMmaINS1_35MainloopSm100TmaUmmaWarpSpecializedILi4ELi2ELi4ENS5_IJNS4_1CILi1EEESB_SB_EEEEENS5_IJNSA_ILi64EEENSA_ILi128EEENSA_ILi32EEEEEENS_10bfloat16_tENS5_IJlSB_lEEESI_SJ_NS4_8TiledMMAINS4_8MMA_AtomIJNS4_20SM100_MMA_F16BF16_SSISI_SI_fLi64ELi128ELNS4_4UMMA5MajorE0ELSO_0ELNSN_7ScaleInE0ELSP_0EEEEEENS4_6LayoutISC_NS5_IJNSA_ILi0EEEST_ST_EEEEENS5_IJNS4_10UnderscoreESW_SW_EEEEENS4_13SM90_TMA_LOADENS4_14ComposedLayoutINS4_7SwizzleILi2ELi4ELi3EEENS4_18smem_ptr_flag_bitsILi16EEENSS_INS5_IJNSA_ILi8EEESG_EEENS5_IJSG_SB_EEEEEEEvNS4_8identityESZ_S19_vS1A_EENS_8epilogue10collective18CollectiveEpilogueINS1C_23Sm100TmaWarpSpecializedILi4ELi2ELi16ELb1ELb0EEEJSH_NS5_IJNSS_ISE_SB_EENSS_ISG_SB_EEEEESI_SJ_SI_SJ_NS1C_6fusion15FusionCallbacksIS1G_NS1K_17LinearCombinationISI_fSI_fLNS_15FloatRoundStyleE2EEESH_S1J_JEEENS4_5SM1004TMEM4LOAD26SM100_TMEM_LOAD_16dp256b4xESZ_S19_NS4_17SM75_U32x4_LDSM_NENS4_14SM90_TMA_STOREES19_NS4_17SM90_U32x4_STSM_NENS4_39AutoVectorizingCopyWithAssumedAlignmentILi128EEEEEEvvEEEEvNT_6ParamsE,@function
        .size           _ZN7cutlass13device_kernelINS_4gemm6kernel13GemmUniversalIN4cute5tupleIJiiiiEEENS1_10collective13CollectiveMmaINS1_35MainloopSm100TmaUmmaWarpSpecializedILi4ELi2ELi4ENS5_IJNS4_1CILi1EEESB_SB_EEEEENS5_IJNSA_ILi64EEENSA_ILi128EEENSA_ILi32EEEEEENS_10bfloat16_tENS5_IJlSB_lEEESI_SJ_NS4_8TiledMMAINS4_8MMA_AtomIJNS4_20SM100_MMA_F16BF16_SSISI_SI_fLi64ELi128ELNS4_4UMMA5MajorE0ELSO_0ELNSN_7ScaleInE0ELSP_0EEEEEENS4_6LayoutISC_NS5_IJNSA_ILi0EEEST_ST_EEEEENS5_IJNS4_10UnderscoreESW_SW_EEEEENS4_13SM90_TMA_LOADENS4_14ComposedLayoutINS4_7SwizzleILi2ELi4ELi3EEENS4_18smem_ptr_flag_bitsILi16EEENSS_INS5_IJNSA_ILi8EEESG_EEENS5_IJSG_SB_EEEEEEEvNS4_8identityESZ_S19_vS1A_EENS_8epilogue10collective18CollectiveEpilogueINS1C_23Sm100TmaWarpSpecializedILi4ELi2ELi16ELb1ELb0EEEJSH_NS5_IJNSS_ISE_SB_EENSS_ISG_SB_EEEEESI_SJ_SI_SJ_NS1C_6fusion15FusionCallbacksIS1G_NS1K_17LinearCombinationISI_fSI_fLNS_15FloatRoundStyleE2EEESH_S1J_JEEENS4_5SM1004TMEM4LOAD26SM100_TMEM_LOAD_16dp256b4xESZ_S19_NS4_17SM75_U32x4_LDSM_NENS4_14SM90_TMA_STOREES19_NS4_17SM90_U32x4_STSM_NENS4_39AutoVectorizingCopyWithAssumedAlignmentILi128EEEEEEvvEEEEvNT_6ParamsE,(.L_x_176 - _ZN7cutlass13device_kernelINS_4gemm6kernel13GemmUniversalIN4cute5tupleIJiiiiEEENS1_10collective13CollectiveMmaINS1_35MainloopSm100TmaUmmaWarpSpecializedILi4ELi2ELi4ENS5_IJNS4_1CILi1EEESB_SB_EEEEENS5_IJNSA_ILi64EEENSA_ILi128EEENSA_ILi32EEEEEENS_10bfloat16_tENS5_IJlSB_lEEESI_SJ_NS4_8TiledMMAINS4_8MMA_AtomIJNS4_20SM100_MMA_F16BF16_SSISI_SI_fLi64ELi128ELNS4_4UMMA5MajorE0ELSO_0ELNSN_7ScaleInE0ELSP_0EEEEEENS4_6LayoutISC_NS5_IJNSA_ILi0EEEST_ST_EEEEENS5_IJNS4_10UnderscoreESW_SW_EEEEENS4_13SM90_TMA_LOADENS4_14ComposedLayoutINS4_7SwizzleILi2ELi4ELi3EEENS4_18smem_ptr_flag_bitsILi16EEENSS_INS5_IJNSA_ILi8EEESG_EEENS5_IJSG_SB_EEEEEEEvNS4_8identityESZ_S19_vS1A_EENS_8epilogue10collective18CollectiveEpilogueINS1C_23Sm100TmaWarpSpecializedILi4ELi2ELi16ELb1ELb0EEEJSH_NS5_IJNSS_ISE_SB_EENSS_ISG_SB_EEEEESI_SJ_SI_SJ_NS1C_6fusion15FusionCallbacksIS1G_NS1K_17LinearCombinationISI_fSI_fLNS_15FloatRoundStyleE2EEESH_S1J_JEEENS4_5SM1004TMEM4LOAD26SM100_TMEM_LOAD_16dp256b4xESZ_S19_NS4_17SM75_U32x4_LDSM_NENS4_14SM90_TMA_STOREES19_NS4_17SM90_U32x4_STSM_NENS4_39AutoVectorizingCopyWithAssumedAlignmentILi128EEEEEEvvEEEEvNT_6ParamsE)
        .other          _ZN7cutlass13device_kernelINS_4gemm6kernel13GemmUniversalIN4cute5tupleIJiiiiEEENS1_10collective13CollectiveMmaINS1_35MainloopSm100TmaUmmaWarpSpecializedILi4ELi2ELi4ENS5_IJNS4_1CILi1EEESB_SB_EEEEENS5_IJNSA_ILi64EEENSA_ILi128EEENSA_ILi32EEEEEENS_10bfloat16_tENS5_IJlSB_lEEESI_SJ_NS4_8TiledMMAINS4_8MMA_AtomIJNS4_20SM100_MMA_F16BF16_SSISI_SI_fLi64ELi128ELNS4_4UMMA5MajorE0ELSO_0ELNSN_7ScaleInE0ELSP_0EEEEEENS4_6LayoutISC_NS5_IJNSA_ILi0EEEST_ST_EEEEENS5_IJNS4_10UnderscoreESW_SW_EEEEENS4_13SM90_TMA_LOADENS4_14ComposedLayoutINS4_7SwizzleILi2ELi4ELi3EEENS4_18smem_ptr_flag_bitsILi16EEENSS_INS5_IJNSA_ILi8EEESG_EEENS5_IJSG_SB_EEEEEEEvNS4_8identityESZ_S19_vS1A_EENS_8epilogue10collective18CollectiveEpilogueINS1C_23Sm100TmaWarpSpecializedILi4ELi2ELi16ELb1ELb0EEEJSH_NS5_IJNSS_ISE_SB_EENSS_ISG_SB_EEEEESI_SJ_SI_SJ_NS1C_6fusion15FusionCallbacksIS1G_NS1K_17LinearCombinationISI_fSI_fLNS_15FloatRoundStyleE2EEESH_S1J_JEEENS4_5SM1004TMEM4LOAD26SM100_TMEM_LOAD_16dp256b4xESZ_S19_NS4_17SM75_U32x4_LDSM_NENS4_14SM90_TMA_STOREES19_NS4_17SM90_U32x4_STSM_NENS4_39AutoVectorizingCopyWithAssumedAlignmentILi128EEEEEEvvEEEEvNT_6ParamsE,@"STO_CUDA_ENTRY STV_DEFAULT"
_ZN7cutlass13device_kernelINS_4gemm6kernel13GemmUniversalIN4cute5tupleIJiiiiEEENS1_10collective13CollectiveMmaINS1_35MainloopSm100TmaUmmaWarpSpecializedILi4ELi2ELi4ENS5_IJNS4_1CILi1EEESB_SB_EEEEENS5_IJNSA_ILi64EEENSA_ILi128EEENSA_ILi32EEEEEENS_10bfloat16_tENS5_IJlSB_lEEESI_SJ_NS4_8TiledMMAINS4_8MMA_AtomIJNS4_20SM100_MMA_F16BF16_SSISI_SI_fLi64ELi128ELNS4_4UMMA5MajorE0ELSO_0ELNSN_7ScaleInE0ELSP_0EEEEEENS4_6LayoutISC_NS5_IJNSA_ILi0EEEST_ST_EEEEENS5_IJNS4_10UnderscoreESW_SW_EEEEENS4_13SM90_TMA_LOADENS4_14ComposedLayoutINS4_7SwizzleILi2ELi4ELi3EEENS4_18smem_ptr_flag_bitsILi16EEENSS_INS5_IJNSA_ILi8EEESG_EEENS5_IJSG_SB_EEEEEEEvNS4_8identityESZ_S19_vS1A_EENS_8epilogue10collective18CollectiveEpilogueINS1C_23Sm100TmaWarpSpecializedILi4ELi2ELi16ELb1ELb0EEEJSH_NS5_IJNSS_ISE_SB_EENSS_ISG_SB_EEEEESI_SJ_SI_SJ_NS1C_6fusion15FusionCallbacksIS1G_NS1K_17LinearCombinationISI_fSI_fLNS_15FloatRoundStyleE2EEESH_S1J_JEEENS4_5SM1004TMEM4LOAD26SM100_TMEM_LOAD_16dp256b4xESZ_S19_NS4_17SM75_U32x4_LDSM_NENS4_14SM90_TMA_STOREES19_NS4_17SM90_U32x4_STSM_NENS4_39AutoVectorizingCopyWithAssumedAlignmentILi128EEEEEEvvEEEEvNT_6ParamsE:
[----:B------:R-:W1:Y:S01]  /*0000*/  LDC R1, c[0x0][0x37c] ;  /* 0x0000df00ff017b82 */ /* 0x000e620000000800 */
[----:B------:R-:W2:Y:S01]  /*0010*/  S2R R72, SR_TID.X ;  /* 0x0000000000487919 */ /* 0x000ea20000002100 */
[----:B------:R-:W3:Y:S01]  /*0020*/  LDCU.64 UR4, c[0x0][0x890] ;  /* 0x00011200ff0477ac */ /* 0x000ee20008000a00 */
[----:B------:R-:W-:Y:S02]  /*0030*/  PRMT R59, RZ, 0x7610, R59 ;  /* 0x00007610ff3b7816 */ /* 0x000fe4000000003b */
[----:B------:R-:W-:Y:S01]  /*0040*/  ELECT P5, URZ, PT ;  /* 0x0000000000ff782f */ /* 0x000fe200038a0000 */
[----:B------:R-:W4:Y:S01]  /*0050*/  LDCU.64 UR46, c[0x0][0x358] ;  /* 0x00006b00ff2e77ac */ /* 0x000f220008000a00 */
[----:B---3--:R-:W-:-:S04]  /*0060*/  UISETP.NE.U32.AND UP0, UPT, UR4, URZ, UPT ;  /* 0x000000ff0400728c */ /* 0x008fc8000bf05070 */
[----:B------:R-:W-:Y:S01]  /*0070*/  UISETP.NE.AND.EX UP0, UPT, UR5, URZ, UPT, UP0 ;  /* 0x000000ff0500728c */ /* 0x000fe2000bf05300 */
[----:B--2---:R-:W-:-:S05]  /*0080*/  SHF.R.U32.HI R65, RZ, 0x5, R72 ;  /* 0x00000005ff417819 */ /* 0x004fca0000011648 */
[----:B------:R-:W2:Y:S02]  /*0090*/  SHFL.IDX PT, R0, R65, RZ, 0x1f ;  /* 0x00001fff41007589 */ /* 0x000ea400000e0000 */
[----:B--2---:R-:W-:Y:S01]  /*00a0*/  R2UR UR8, R0 ;  /* 0x00000000000872ca */ /* 0x004fe200000e0000 */
[----:B-1--4-:R-:W-:-:S14]  /*00b0*/  BRA.U UP0, `(.L_x_0) ;  /* 0x00000001002c7547 */ /* 0x012fdc000b800000 */
[----:B------:R-:W1:Y:S02]  /*00c0*/  LDCU.64 UR6, c[0x0][0x888] ;  /* 0x00011100ff0677ac */ /* 0x000e640008000a00 */
[----:B-1----:R-:W-:-:S04]  /*00d0*/  UISETP.NE.U32.AND UP0, UPT, UR6, URZ, UPT ;  /* 0x000000ff0600728c */ /* 0x002fc8000bf05070 */
[----:B------:R-:W-:-:S09]  /*00e0*/  UISETP.NE.AND.EX UP0, UPT, UR7, URZ, UPT, UP0 ;  /* 0x000000ff0700728c */ /* 0x000fd2000bf05300 */
[----:B------:R-:W-:Y:S05]  /*00f0*/  BRA.U !UP0, `(.L_x_1) ;  /* 0x0000000108107547 */ /* 0x000fea000b800000 */
[----:B------:R-:W1:Y:S02]  /*0100*/  LDC.64 R2, c[0x0][0x888] ;  /* 0x00022200ff027b82 */ /* 0x000e640000000a00 */
[----:B-1----:R1:W5:Y:S01]  /*0110*/  LDG.E R35, desc[UR46][R2.64] ;  /* 0x0000002e02237981 */ /* 0x002362000c1e1900 */
[----:B------:R-:W-:Y:S01]  /*0120*/  HFMA2 R59, -RZ, RZ, 0, 5.9604644775390625e-08 ;  /* 0x00000001ff3b7431 */ /* 0x000fe200000001ff */
[----:B------:R-:W-:Y:S05]  /*0130*/  BRA `(.L_x_0) ;  /* 0x00000000000c7947 */ /* 0x000fea0003800000 */
.L_x_1:
[----:B------:R-:W1:Y:S01]  /*0140*/  LDCU UR6, c[0x0][0x880] ;  /* 0x00011000ff0677ac */ /* 0x000e620008000800 */
[----:B------:R-:W-:Y:S01]  /*0150*/  HFMA2 R59, -RZ, RZ, 0, 5.9604644775390625e-08 ;  /* 0x00000001ff3b7431 */ /* 0x000fe200000001ff */
[----:B-1----:R-:W-:-:S07]  /*0160*/  MOV R35, UR6 ;  /* 0x0000000600237c02 */ /* 0x002fce0008000f00 */
.L_x_0:
[----:B------:R-:W2:Y:S02]  /*0170*/  LDCU.64 UR6, c[0x0][0x8b0] ;  /* 0x00011600ff0677ac */ /* 0x000ea40008000a00 */
[----:B--2---:R-:W-:-:S04]  /*0180*/  UISETP.NE.U32.AND UP0, UPT, UR6, URZ, UPT ;  /* 0x000000ff0600728c */ /* 0x004fc8000bf05070 */
[----:B------:R-:W-:-:S09]  /*0190*/  UISETP.NE.AND.EX UP0, UPT, UR7, URZ, UPT, UP0 ;  /* 0x000000ff0700728c */ /* 0x000fd2000bf05300 */
[----:B------:R-:W-:Y:S05]  /*01a0*/  BRA.U UP0, `(.L_x_2) ;  /* 0x0000000100247547 */ /* 0x000fea000b800000 */
[----:B------:R-:W2:Y:S02]  /*01b0*/  LDCU.64 UR6, c[0x0][0x8a8] ;  /* 0x00011500ff0677ac */ /* 0x000ea40008000a00 */
[----:B--2---:R-:W-:-:S04]  /*01c0*/  UISETP.NE.U32.AND UP0, UPT, UR6, URZ, UPT ;  /* 0x000000ff0600728c */ /* 0x004fc8000bf05070 */
[----:B------:R-:W-:-:S09]  /*01d0*/  UISETP.NE.AND.EX UP0, UPT, UR7, URZ, UPT, UP0 ;  /* 0x000000ff0700728c */ /* 0x000fd2000bf05300 */
[----:B------:R-:W-:Y:S05]  /*01e0*/  BRA.U !UP0, `(.L_x_3) ;  /* 0x00000001080c7547 */ /* 0x000fea000b800000 */
[----:B-1----:R-:W1:Y:S02]  /*01f0*/  LDC.64 R2, c[0x0][0x8a8] ;  /* 0x00022a00ff027b82 */ /* 0x002e640000000a00 */
[----:B-1----:R2:W5:Y:S01]  /*0200*/  LDG.E R33, desc[UR46][R2.64] ;  /* 0x0000002e02217981 */ /* 0x002562000c1e1900 */
[----:B------:R-:W-:Y:S05]  /*0210*/  BRA `(.L_x_2) ;  /* 0x0000000000087947 */ /* 0x000fea0003800000 */
.L_x_3:
[----:B------:R-:W2:Y:S02]  /*0220*/  LDCU UR6, c[0x0][0x8a0] ;  /* 0x00011400ff0677ac */ /* 0x000ea40008000800 */
[----:B--2---:R-:W-:Y:S02]  /*0230*/  MOV R33, UR6 ;  /* 0x0000000600217c02 */ /* 0x004fe40008000f00 */
.L_x_2:
[----:B------:R-:W-:Y:S01]  /*0240*/  IMAD.U32 R0, RZ, RZ, UR8 ;  /* 0x00000008ff007e24 */ /* 0x000fe2000f8e00ff */
[----:B------:R-:W-:Y:S04]  /*0250*/  BSSY.RECONVERGENT B0, `(.L_x_4) ;  /* 0x000000c000007945 */ /* 0x000fe80003800200 */
[C---:B------:R-:W-:Y:S02]  /*0260*/  ISETP.NE.OR P1, PT, R0.reuse, 0x1, !P5 ;  /* 0x000000010000780c */ /* 0x040fe40006f25670 */
[----:B------:R-:W-:-:S11]  /*0270*/  ISETP.NE.OR P0, PT, R0, 0x3, !P5 ;  /* 0x000000030000780c */ /* 0x000fd60006f05670 */
[----:B------:R-:W-:Y:S05]  /*0280*/  @P1 BRA `(.L_x_5) ;  /* 0x0000000000201947 */ /* 0x000fea0003800000 */
[----:B------:R-:W3:Y:S02]  /*0290*/  LDCU.64 UR6, c[0x0][0x348] ;  /* 0x00006900ff0677ac */ /* 0x000ee40008000a00 */
[----:B---3--:R-:W-:Y:S02]  /*02a0*/  UIADD3 UR10, UP1, UPT, UR6, 0x80, URZ ;  /* 0x00000080060a7890 */ /* 0x008fe4000ff3e0ff */
[----:B------:R-:W-:Y:S02]  /*02b0*/  UIADD3 UR6, UP0, UPT, UR6, 0x180, URZ ;  /* 0x0000018006067890 */ /* 0x000fe4000ff1e0ff */
[----:B------:R-:W-:Y:S02]  /*02c0*/  UIADD3.X UR11, UPT, UPT, URZ, UR7, URZ, UP1, !UPT ;  /* 0x00000007ff0b7290 */ /* 0x000fe40008ffe4ff */
[----:B------:R-:W-:-:S07]  /*02d0*/  UIADD3.X UR7, UPT, UPT, URZ, UR7, URZ, UP0, !UPT ;  /* 0x00000007ff077290 */ /* 0x000fce00087fe4ff */
[----:B------:R3:W-:Y:S02]  /*02e0*/  UTMACCTL.PF [UR10] ;  /* 0x000000000a0079b9 */ /* 0x0007e40008040000 */
[----:B------:R3:W-:Y:S02]  /*02f0*/  UTMACCTL.PF [UR6] ;  /* 0x00000000060079b9 */ /* 0x0007e40008040000 */
[----:B---3--:R-:W-:Y:S01]  /*0300*/  NOP ;  /* 0x0000000000007918 */ /* 0x008fe20000000000 */
.L_x_5:
[----:B------:R-:W-:Y:S05]  /*0310*/  BSYNC.RECONVERGENT B0 ;  /* 0x0000000000007941 */ /* 0x000fea0003800200 */
.L_x_4:
[----:B------:R-:W-:Y:S04]  /*0320*/  BSSY.RECONVERGENT B0, `(.L_x_6) ;  /* 0x000000a000007945 */ /* 0x000fe80003800200 */
        /* <DEDUP_REMOVED lines=9> */
.L_x_7:
[----:B------:R-:W-:Y:S05]  /*03c0*/  BSYNC.RECONVERGENT B0 ;  /* 0x0000000000007941 */ /* 0x000fea0003800200 */
.L_x_6:
[----:B------:R-:W3:Y:S01]  /*03d0*/  LDCU.64 UR6, c[0x0][0x888] ;  /* 0x00011100ff0677ac */ /* 0x000ee20008000a00 */
[----:B------:R-:W-:Y:S02]  /*03e0*/  UISETP.EQ.U32.AND UP1, UPT, UR4, URZ, UPT ;  /* 0x000000ff0400728c */ /* 0x000fe4000bf22070 */
[----:B------:R-:W-:Y:S02]  /*03f0*/  UPLOP3.LUT UP2, UPT, UPT, UPT, UPT, 0x80, 0x8 ;  /* 0x000000000008789c */ /* 0x000fe40003f4f070 */
[----:B---3--:R-:W-:-:S04]  /*0400*/  UISETP.NE.U32.AND UP0, UPT, UR6, URZ, UPT ;  /* 0x000000ff0600728c */ /* 0x008fc8000bf05070 */
[----:B------:R-:W-:-:S04]  /*0410*/  UISETP.NE.AND.EX UP0, UPT, UR7, URZ, UPT, UP0 ;  /* 0x000000ff0700728c */ /* 0x000fc8000bf05300 */
[----:B------:R-:W-:-:S04]  /*0420*/  UISETP.EQ.OR.EX UP3, UPT, UR5, URZ, !UP0, UP1 ;  /* 0x000000ff0500728c */ /* 0x000fc8000c762710 */
[----:B------:R-:W-:-:S05]  /*0430*/  UP2UR UR50, UPR, URZ, 0x8 ;  /* 0x00000008ff327883 */ /* 0x000fca0008000000 */
[----:B------:R-:W-:Y:S07]  /*0440*/  BRA.U !UP3, `(.L_x_8) ;  /* 0x000000010b207547 */ /* 0x000fee000b800000 */
[----:B------:R-:W-:Y:S01]  /*0450*/  UISETP.NE.U32.AND UP2, UPT, UR4, URZ, UPT ;  /* 0x000000ff0400728c */ /* 0x000fe2000bf45070 */
[----:B-----5:R-:W-:Y:S01]  /*0460*/  FSETP.NEU.AND P0, PT, R35, RZ, PT ;  /* 0x000000ff2300720b */ /* 0x020fe20003f0d000 */
[----:B------:R-:W-:Y:S02]  /*0470*/  USEL UR4, URZ, 0xffffffff, UP0 ;  /* 0xffffffffff047887 */ /* 0x000fe40008000000 */
[----:B------:R-:W-:-:S10]  /*0480*/  UISETP.NE.AND.EX UP2, UPT, UR5, URZ, UPT, UP2 ;  /* 0x000000ff0500728c */ /* 0x000fd4000bf45320 */
[----:B------:R-:W-:Y:S01]  /*0490*/  VOTEU.ANY UP1, P0 ;  /* 0x0000000000ff7886 */ /* 0x000fe20000020100 */
[----:B------:R-:W-:-:S04]  /*04a0*/  @!UP2 USEL UR4, URZ, 0xffffffff, UP1 ;  /* 0xffffffffff04a887 */ /* 0x000fc80008800000 */
[----:B------:R-:W-:-:S04]  /*04b0*/  ULOP3.LUT UR4, UR4, 0x1, URZ, 0xc0, !UPT ;  /* 0x0000000104047892 */ /* 0x000fc8000f8ec0ff */
[----:B------:R-:W-:-:S11]  /*04c0*/  UISETP.NE.U32.AND UP2, UPT, UR4, 0x1, UPT ;  /* 0x000000010400788c */ /* 0x000fd6000bf45070 */
.L_x_8:
[----:B-12---:R-:W1:Y:S01]  /*04d0*/  SHFL.IDX PT, R2, R65, RZ, 0x1f ;  /* 0x00001fff41027589 */ /* 0x006e6200000e0000 */
[----:B------:R-:W-:-:S04]  /*04e0*/  UISETP.NE.AND UP1, UPT, UR8, 0x2, UPT ;  /* 0x000000020800788c */ /* 0x000fc8000bf25270 */
[----:B------:R-:W-:Y:S01]  /*04f0*/  USEL UR6, URZ, 0x1, UP1 ;  /* 0x00000001ff067887 */ /* 0x000fe20008800000 */
[----:B-1----:R-:W-:-:S13]  /*0500*/  ISETP.NE.AND P0, PT, R2, RZ, PT ;  /* 0x000000ff0200720c */ /* 0x002fda0003f05270 */
[----:B------:R-:W-:Y:S05]  /*0510*/  @P0 BRA `(.L_x_9) ;  /* 0x0000000000480947 */ /* 0x000fea0003800000 */
[----:B------:R-:W1:Y:S01]  /*0520*/  S2UR UR5, SR_CgaCtaId ;  /* 0x00000000000579c3 */ /* 0x000e620000008800 */
[----:B------:R-:W-:Y:S01]  /*0530*/  UMOV UR7, 0x400 ;  /* 0x0000040000077882 */ /* 0x000fe20000000000 */
[----:B------:R-:W-:Y:S01]  /*0540*/  UMOV UR4, 0x1 ;  /* 0x0000000100047882 */ /* 0x000fe20000000000 */
[----:B------:R-:W-:Y:S01]  /*0550*/  ELECT P0, URZ, PT ;  /* 0x0000000000ff782f */ /* 0x000fe20003800000 */
[----:B------:R-:W-:-:S04]  /*0560*/  UIADD3 UR10, UPT, UPT, -UR4, 0x100000, URZ ;  /* 0x00100000040a7890 */ /* 0x000fc8000fffe1ff */
[----:B------:R-:W-:Y:S02]  /*0570*/  USHF.L.U32 UR11, UR10, 0xb, URZ ;  /* 0x0000000b0a0b7899 */ /* 0x000fe400080006ff */
[----:B------:R-:W-:Y:S02]  /*0580*/  USHF.L.U32 UR10, UR10, 0x1, URZ ;  /* 0x000000010a0a7899 */ /* 0x000fe400080006ff */
[----:B-1----:R-:W-:Y:S01]  /*0590*/  ULEA UR5, UR5, UR7, 0x18 ;  /* 0x0000000705057291 */ /* 0x002fe2000f8ec0ff */
[----:B------:R-:W1:Y:S11]  /*05a0*/  FENCE.VIEW.ASYNC.S ;  /* 0x00000000000073c6 */ /* 0x000e760000000000 */
[----:B-1----:R1:W2:Y:S01]  /*05b0*/  SYNCS.EXCH.64 URZ, [UR5], UR10 ;  /* 0x0000000a05ff75b2 */ /* 0x0022a20008000100 */
[----:B------:R1:W3:Y:S01]  /*05c0*/  SYNCS.EXCH.64 URZ, [UR5+0x20], UR10 ;  /* 0x0000200a05ff75b2 */ /* 0x0002e20008000100 */
[----:B------:R1:W4:Y:S01]  /*05d0*/  SYNCS.EXCH.64 URZ, [UR5+0x8], UR10 ;  /* 0x0000080a05ff75b2 */ /* 0x0003220008000100 */
[----:B------:R1:W1:Y:S01]  /*05e0*/  SYNCS.EXCH.64 URZ, [UR5+0x28], UR10 ;  /* 0x0000280a05ff75b2 */ /* 0x0002620008000100 */
[----:B------:R1:W1:Y:S01]  /*05f0*/  SYNCS.EXCH.64 URZ, [UR5+0x10], UR10 ;  /* 0x0000100a05ff75b2 */ /* 0x0002620008000100 */
[----:B------:R1:W1:Y:S01]  /*0600*/  SYNCS.EXCH.64 URZ, [UR5+0x30], UR10 ;  /* 0x0000300a05ff75b2 */ /* 0x0002620008000100 */
[----:B------:R1:W1:Y:S01]  /*0610*/  SYNCS.EXCH.64 URZ, [UR5+0x18], UR10 ;  /* 0x0000180a05ff75b2 */ /* 0x0002620008000100 */
[----:B------:R1:W1:Y:S01]  /*0620*/  SYNCS.EXCH.64 URZ, [UR5+0x38], UR10 ;  /* 0x0000380a05ff75b2 */ /* 0x0002620008000100 */
[----:B------:R-:W-:Y:S01]  /*0630*/  NOP ;  /* 0x0000000000007918 */ /* 0x000fe20000000000 */
.L_x_9:
[----:B------:R-:W2:Y:S01]  /*0640*/  SHFL.IDX PT, R2, R65, RZ, 0x1f ;  /* 0x00001fff41027589 */ /* 0x000ea200000e0000 */
[----:B------:R-:W-:Y:S01]  /*0650*/  NOP ;  /* 0x0000000000007918 */ /* 0x000fe20000000000 */
[----:B--2---:R-:W-:-:S13]  /*0660*/  ISETP.NE.AND P0, PT, R2, 0x1, PT ;  /* 0x000000010200780c */ /* 0x004fda0003f05270 */
[----:B------:R-:W-:Y:S05]  /*0670*/  @P0 BRA `(.L_x_10) ;  /* 0x0000000000580947 */ /* 0x000fea0003800000 */
[----:B------:R-:W2:Y:S01]  /*0680*/  S2UR UR7, SR_CgaCtaId ;  /* 0x00000000000779c3 */ /* 0x000ea20000008800 */
[----:B------:R-:W-:Y:S01]  /*0690*/  UMOV UR9, 0x400 ;  /* 0x0000040000097882 */ /* 0x000fe20000000000 */
[----:B-1----:R-:W-:Y:S01]  /*06a0*/  UMOV UR5, 0x20 ;  /* 0x0000002000057882 */ /* 0x002fe20000000000 */
[----:B------:R-:W-:Y:S01]  /*06b0*/  UMOV UR4, 0x80 ;  /* 0x0000008000047882 */ /* 0x000fe20000000000 */
[----:B------:R-:W-:-:S04]  /*06c0*/  UIADD3 UR10, UPT, UPT, -UR5, 0x100000, URZ ;  /* 0x00100000050a7890 */ /* 0x000fc8000fffe1ff */
[----:B------:R-:W-:Y:S02]  /*06d0*/  USHF.L.U32 UR11, UR10, 0xb, URZ ;  /* 0x0000000b0a0b7899 */ /* 0x000fe400080006ff */
[----:B------:R-:W-:Y:S02]  /*06e0*/  USHF.L.U32 UR10, UR10, 0x1, URZ ;  /* 0x000000010a0a7899 */ /* 0x000fe400080006ff */
[----:B------:R-:W-:-:S04]  /*06f0*/  UIADD3 UR4, UPT, UPT, -UR4, 0x100000, URZ ;  /* 0x0010000004047890 */ /* 0x000fc8000fffe1ff */
[----:B------:R-:W-:Y:S02]  /*0700*/  USHF.L.U32 UR5, UR4, 0xb, URZ ;  /* 0x0000000b04057899 */ /* 0x000fe400080006ff */
[----:B------:R-:W-:Y:S01]  /*0710*/  USHF.L.U32 UR4, UR4, 0x1, URZ ;  /* 0x0000000104047899 */ /* 0x000fe200080006ff */
[----:B------:R-:W-:Y:S01]  /*0720*/  ELECT P0, URZ, PT ;  /* 0x0000000000ff782f */ /* 0x000fe20003800000 */
[----:B--2---:R-:W-:Y:S01]  /*0730*/  ULEA UR7, UR7, UR9, 0x18 ;  /* 0x0000000907077291 */ /* 0x004fe2000f8ec0ff */
[----:B------:R-:W1:Y:S11]  /*0740*/  FENCE.VIEW.ASYNC.S ;  /* 0x00000000000073c6 */ /* 0x000e760000000000 */
[----:B-1----:R2:W1:Y:S01]  /*0750*/  SYNCS.EXCH.64 URZ, [UR7+0x40], UR10 ;  /* 0x0000400a07ff75b2 */ /* 0x0024620008000100 */
[----:B------:R2:W1:Y:S01]  /*0760*/  SYNCS.EXCH.64 URZ, [UR7+0x60], UR4 ;  /* 0x0000600407ff75b2 */ /* 0x0004620008000100 */
[----:B------:R2:W1:Y:S01]  /*0770*/  SYNCS.EXCH.64 URZ, [UR7+0x48], UR10 ;  /* 0x0000480a07ff75b2 */ /* 0x0004620008000100 */
[----:B------:R2:W1:Y:S01]  /*0780*/  SYNCS.EXCH.64 URZ, [UR7+0x68], UR4 ;  /* 0x0000680407ff75b2 */ /* 0x0004620008000100 */
[----:B------:R2:W1:Y:S01]  /*0790*/  SYNCS.EXCH.64 URZ, [UR7+0x50], UR10 ;  /* 0x0000500a07ff75b2 */ /* 0x0004620008000100 */
[----:B------:R2:W1:Y:S01]  /*07a0*/  SYNCS.EXCH.64 URZ, [UR7+0x70], UR4 ;  /* 0x0000700407ff75b2 */ /* 0x0004620008000100 */
[----:B------:R2:W1:Y:S01]  /*07b0*/  SYNCS.EXCH.64 URZ, [UR7+0x58], UR10 ;  /* 0x0000580a07ff75b2 */ /* 0x0004620008000100 */
[----:B------:R2:W1:Y:S02]  /*07c0*/  SYNCS.EXCH.64 URZ, [UR7+0x78], UR4 ;  /* 0x0000780407ff75b2 */ /* 0x0004640008000100 */
[----:B--2---:R-:W-:Y:S01]  /*07d0*/  NOP ;  /* 0x0000000000007918 */ /* 0x004fe20000000000 */
.L_x_10:
[----:B------:R-:W2:Y:S01]  /*07e0*/  SHFL.IDX PT, R2, R65, RZ, 0x1f ;  /* 0x00001fff41027589 */ /* 0x000ea200000e0000 */
[----:B------:R-:W-:Y:S01]  /*07f0*/  NOP ;  /* 0x0000000000007918 */ /* 0x000fe20000000000 */
[----:B--2---:R-:W-:-:S13]  /*0800*/  ISETP.NE.AND P0, PT, R2, 0x3, PT ;  /* 0x000000030200780c */ /* 0x004fda0003f05270 */
[----:B------:R-:W-:Y:S05]  /*0810*/  @P0 BRA `(.L_x_11) ;  /* 0x0000000000300947 */ /* 0x000fea0003800000 */
[----:B-1----:R-:W1:Y:S01]  /*0820*/  S2UR UR5, SR_CgaCtaId ;  /* 0x00000000000579c3 */ /* 0x002e620000008800 */
        /* <DEDUP_REMOVED lines=8> */
[----:B-1----:R2:W1:Y:S01]  /*08b0*/  SYNCS.EXCH.64 URZ, [UR5+0x80], UR10 ;  /* 0x0000800a05ff75b2 */ /* 0x0024620008000100 */
[----:B------:R2:W1:Y:S02]  /*08c0*/  SYNCS.EXCH.64 URZ, [UR5+0x88], UR10 ;  /* 0x0000880a05ff75b2 */ /* 0x0004640008000100 */
[----:B--2---:R-:W-:Y:S01]  /*08d0*/  NOP ;  /* 0x0000000000007918 */ /* 0x004fe20000000000 */
.L_x_11:
[----:B------:R-:W2:Y:S01]  /*08e0*/  SHFL.IDX PT, R2, R65, RZ, 0x1f ;  /* 0x00001fff41027589 */ /* 0x000ea200000e0000 */
[----:B------:R-:W-:Y:S01]  /*08f0*/  NOP ;  /* 0x0000000000007918 */ /* 0x000fe20000000000 */
[----:B--2---:R-:W-:-:S13]  /*0900*/  ISETP.NE.AND P0, PT, R2, 0x4, PT ;  /* 0x000000040200780c */ /* 0x004fda0003f05270 */
[----:B------:R-:W-:Y:S05]  /*0910*/  @P0 BRA `(.L_x_12) ;  /* 0x00000000004c0947 */ /* 0x000fea0003800000 */
[----:B-1----:R-:W1:Y:S01]  /*0920*/  S2UR UR5, SR_CgaCtaId ;  /* 0x00000000000579c3 */ /* 0x002e620000008800 */
[----:B------:R-:W-:Y:S01]  /*0930*/  UMOV UR9, 0x100 ;  /* 0x0000010000097882 */ /* 0x000fe20000000000 */
[----:B------:R-:W-:Y:S01]  /*0940*/  UMOV UR7, 0x400 ;  /* 0x0000040000077882 */ /* 0x000fe20000000000 */
[----:B------:R-:W-:Y:S01]  /*0950*/  USEL UR9, UR9, 0xe0, UP2 ;  /* 0x000000e009097887 */ /* 0x000fe20009000000 */
[----:B------:R-:W-:Y:S01]  /*0960*/  UMOV UR4, 0x1 ;  /* 0x0000000100047882 */ /* 0x000fe20000000000 */
[----:B------:R-:W-:Y:S01]  /*0970*/  ELECT P0, URZ, PT ;  /* 0x0000000000ff782f */ /* 0x000fe20003800000 */
[----:B------:R-:W-:-:S04]  /*0980*/  UIADD3 UR10, UPT, UPT, -UR4, 0x100000, URZ ;  /* 0x00100000040a7890 */ /* 0x000fc8000fffe1ff */
[----:B------:R-:W-:Y:S02]  /*0990*/  USHF.L.U32 UR11, UR10, 0xb, URZ ;  /* 0x0000000b0a0b7899 */ /* 0x000fe400080006ff */
[----:B------:R-:W-:Y:S02]  /*09a0*/  USHF.L.U32 UR10, UR10, 0x1, URZ ;  /* 0x000000010a0a7899 */ /* 0x000fe400080006ff */
[----:B------:R-:W-:-:S04]  /*09b0*/  UIADD3 UR12, UPT, UPT, -UR9, 0x100000, URZ ;  /* 0x00100000090c7890 */ /* 0x000fc8000fffe1ff */
[----:B------:R-:W-:Y:S02]  /*09c0*/  USHF.L.U32 UR13, UR12, 0xb, URZ ;  /* 0x0000000b0c0d7899 */ /* 0x000fe400080006ff */
[----:B------:R-:W-:Y:S02]  /*09d0*/  USHF.L.U32 UR12, UR12, 0x1, URZ ;  /* 0x000000010c0c7899 */ /* 0x000fe400080006ff */
[----:B-1----:R-:W-:Y:S01]  /*09e0*/  ULEA UR5, UR5, UR7, 0x18 ;  /* 0x0000000705057291 */ /* 0x002fe2000f8ec0ff */
[----:B------:R-:W1:Y:S11]  /*09f0*/  FENCE.VIEW.ASYNC.S ;  /* 0x00000000000073c6 */ /* 0x000e760000000000 */
[----:B-1----:R2:W1:Y:S01]  /*0a00*/  SYNCS.EXCH.64 URZ, [UR5+0x90], UR10 ;  /* 0x0000900a05ff75b2 */ /* 0x0024620008000100 */
[----:B------:R2:W1:Y:S01]  /*0a10*/  SYNCS.EXCH.64 URZ, [UR5+0xa0], UR12 ;  /* 0x0000a00c05ff75b2 */ /* 0x0004620008000100 */
[----:B------:R2:W1:Y:S01]  /*0a20*/  SYNCS.EXCH.64 URZ, [UR5+0x98], UR10 ;  /* 0x0000980a05ff75b2 */ /* 0x0004620008000100 */
[----:B------:R2:W1:Y:S02]  /*0a30*/  SYNCS.EXCH.64 URZ, [UR5+0xa8], UR12 ;  /* 0x0000a80c05ff75b2 */ /* 0x0004640008000100 */
[----:B--2---:R-:W-:Y:S01]  /*0a40*/  NOP ;  /* 0x0000000000007918 */ /* 0x004fe20000000000 */
.L_x_12:
        /* <DEDUP_REMOVED lines=26> */
.L_x_13:
        /* <DEDUP_REMOVED lines=18> */
.L_x_14:
[----:B-1----:R-:W1:Y:S01]  /*0d10*/  S2UR UR5, SR_CTAID.X ;  /* 0x00000000000579c3 */ /* 0x002e620000002500 */
[----:B------:R-:W-:-:S05]  /*0d20*/  CS2R.32 R60, SR_CgaSize ;  /* 0x00000000003c7805 */ /* 0x000fca0000008a00 */
[----:B------:R-:W-:-:S05]  /*0d30*/  IMAD R60, R60, -0xa0, RZ ;  /* 0xffffff603c3c7824 */ /* 0x000fca00078e02ff */
[----:B------:R-:W-:-:S14]  /*0d40*/  R2UR UR9, R60 ;  /* 0x000000003c0972ca */ /* 0x000fdc00000e0000 */
[----:B------:R-:W2:Y:S01]  /*0d50*/  LDCU UR9, c[0x0][UR9+0x2b0] ;  /* 0x00005600090977ac */ /* 0x000ea20008000800 */
[----:B------:R-:W-:Y:S01]  /*0d60*/  NOP ;  /* 0x0000000000007918 */ /* 0x000fe20000000000 */
[----:B------:R-:W-:-:S05]  /*0d70*/  CS2R.32 R60, SR_CgaSize ;  /* 0x00000000003c7805 */ /* 0x000fca0000008a00 */
[----:B------:R-:W-:-:S05]  /*0d80*/  IMAD R60, R60, -0xa0, RZ ;  /* 0xffffff603c3c7824 */ /* 0x000fca00078e02ff */
[----:B------:R-:W-:-:S14]  /*0d90*/  R2UR UR7, R60 ;  /* 0x000000003c0772ca */ /* 0x000fdc00000e0000 */
[----:B------:R-:W3:Y:S01]  /*0da0*/  LDCU UR7, c[0x0][UR7+0x2b4] ;  /* 0x00005680070777ac */ /* 0x000ee20008000800 */
[----:B------:R-:W4:Y:S08]  /*0db0*/  S2UR UR4, SR_CTAID.Y ;  /* 0x00000000000479c3 */ /* 0x000f300000002600 */
[----:B------:R-:W3:Y:S01]  /*0dc0*/  LDC R9, c[0x0][0xb24] ;  /* 0x0002c900ff097b82 */ /* 0x000ee20000000800 */
[----:B-1----:R-:W-:-:S02]  /*0dd0*/  I2FP.F32.U32 R4, UR5 ;  /* 0x0000000500047c45 */ /* 0x002fc40008201000 */
[----:B------:R-:W-:-:S05]  /*0de0*/  CS2R.32 R5, SR_CgaSize ;  /* 0x0000000000057805 */ /* 0x000fca0000008a00 */
[----:B------:R-:W-:-:S06]  /*0df0*/  IMAD R5, R5, -0xa0, RZ ;  /* 0xffffff6005057824 */ /* 0x000fcc00078e02ff */
[----:B------:R-:W1:Y:S01]  /*0e00*/  LDC R5, c[0x0][R5+0x2a0] ;  /* 0x0000a80005057b82 */ /* 0x000e620000000800 */
[----:B------:R-:W-:Y:S01]  /*0e10*/  MOV R21, UR5 ;  /* 0x0000000500157c02 */ /* 0x000fe20008000f00 */
[----:B--2---:R-:W-:Y:S01]  /*0e20*/  FMUL R4, R4, UR9 ;  /* 0x0000000904047c20 */ /* 0x004fe20008400000 */
[----:B----4-:R-:W-:Y:S02]  /*0e30*/  I2FP.F32.U32 R2, UR4 ;  /* 0x0000000400027c45 */ /* 0x010fe40008201000 */
[----:B------:R-:W-:-:S05]  /*0e40*/  CS2R.32 R3, SR_CgaSize ;  /* 0x0000000000037805 */ /* 0x000fca0000008a00 */
[----:B------:R-:W-:-:S06]  /*0e50*/  IMAD R3, R3, -0xa0, RZ ;  /* 0xffffff6003037824 */ /* 0x000fcc00078e02ff */
[----:B------:R-:W2:Y:S01]  /*0e60*/  LDC R3, c[0x0][R3+0x2a4] ;  /* 0x0000a90003037b82 */ /* 0x000ea20000000800 */
[----:B------:R-:W4:Y:S01]  /*0e70*/  F2I.U32.TRUNC.NTZ R60, R4 ;  /* 0x00000004003c7305 */ /* 0x000f22000020f000 */
[----:B------:R-:W-:Y:S01]  /*0e80*/  MOV R20, UR4 ;  /* 0x0000000400147c02 */ /* 0x000fe20008000f00 */
[----:B---3--:R-:W-:-:S05]  /*0e90*/  FMUL R2, R2, UR7 ;  /* 0x0000000702027c20 */ /* 0x008fca0008400000 */
[----:B------:R-:W-:Y:S01]  /*0ea0*/  BAR.SYNC.DEFER_BLOCKING 0x0 ;  /* 0x0000000000007b1d */ /* 0x000fe20000010000 */
[----:B------:R-:W-:-:S05]  /*0eb0*/  ISETP.GE.AND P0, PT, R9, 0x1, PT ;  /* 0x000000010900780c */ /* 0x000fca0003f06270 */
[----:B------:R-:W3:Y:S02]  /*0ec0*/  F2I.U32.TRUNC.NTZ R58, R2 ;  /* 0x00000002003a7305 */ /* 0x000ee4000020f000 */
[----:B------:R-:W2:Y:S01]  /*0ed0*/  S2UR UR36, SR_CTAID.Z ;  /* 0x00000000002479c3 */ /* 0x000ea20000002700 */
[----:B----4-:R-:W-:-:S05]  /*0ee0*/  IADD3 R60, PT, PT, -R60, RZ, RZ ;  /* 0x000000ff3c3c7210 */ /* 0x010fca0007ffe1ff */
[----:B-1----:R-:W-:Y:S01]  /*0ef0*/  IMAD R60, R5, R60, UR5 ;  /* 0x00000005053c7e24 */ /* 0x002fe2000f8e023c */
[----:B---3--:R-:W-:-:S05]  /*0f00*/  IADD3 R58, PT, PT, -R58, RZ, RZ ;  /* 0x000000ff3a3a7210 */ /* 0x008fca0007ffe1ff */
[----:B--2---:R-:W-:Y:S01]  /*0f10*/  IMAD R58, R3, R58, UR4 ;  /* 0x00000004033a7e24 */ /* 0x004fe2000f8e023a */
[----:B------:R-:W-:Y:S06]  /*0f20*/  @!P0 BRA `(.L_x_15) ;  /* 0x0000000000b88947 */ /* 0x000fec0003800000 */
[----:B------:R-:W1:Y:S01]  /*0f30*/  LDC.64 R4, c[0x0][0xb18] ;  /* 0x0002c600ff047b82 */ /* 0x000e620000000a00 */
[----:B------:R-:W-:-:S07]  /*0f40*/  ISETP.NE.AND P0, PT, R9, 0x1, PT ;  /* 0x000000010900780c */ /* 0x000fce0003f05270 */
[----:B------:R-:W2:Y:S08]  /*0f50*/  LDC R10, c[0x0][0xb0c] ;  /* 0x0002c300ff0a7b82 */ /* 0x000eb00000000800 */
[----:B------:R-:W3:Y:S08]  /*0f60*/  LDC R11, c[0x0][0x370] ;  /* 0x0000dc00ff0b7b82 */ /* 0x000ef00000000800 */
[----:B------:R-:W4:Y:S01]  /*0f70*/  LDC R12, c[0x0][0x374] ;  /* 0x0000dd00ff0c7b82 */ /* 0x000f220000000800 */
[----:B-1----:R-:W-:-:S07]  /*0f80*/  ISETP.NE.AND P1, PT, R4, 0x1, PT ;  /* 0x000000010400780c */ /* 0x002fce0003f25270 */
[----:B------:R-:W3:Y:S01]  /*0f90*/  LDC.64 R6, c[0x0][0xb10] ;  /* 0x0002c400ff067b82 */ /* 0x000ee20000000a00 */
[----:B--2---:R-:W-:-:S07]  /*0fa0*/  ISETP.NE.AND P2, PT, R10, 0x1, PT ;  /* 0x000000010a00780c */ /* 0x004fce0003f45270 */
[----:B------:R-:W1:Y:S08]  /*0fb0*/  LDC R8, c[0x0][0xb20] ;  /* 0x0002c800ff087b82 */ /* 0x000e700000000800 */
[----:B------:R-:W2:Y:S01]  /*0fc0*/  LDC.64 R2, c[0x0][0xb28] ;  /* 0x0002ca00ff027b82 */ /* 0x000ea20000000a00 */
[----:B----4-:R-:W-:-:S04]  /*0fd0*/  IMAD.HI.U32 R13, R12, R5, RZ ;  /* 0x000000050c0d7227 */ /* 0x010fc800078e00ff */
[----:B------:R-:W-:-:S04]  /*0fe0*/  IMAD.HI.U32 R5, R20, R5, RZ ;  /* 0x0000000514057227 */ /* 0x000fc800078e00ff */
[----:B---3--:R-:W-:-:S04]  /*0ff0*/  IMAD.HI.U32 R14, R11, R6, RZ ;  /* 0x000000060b0e7227 */ /* 0x008fc800078e00ff */
[C---:B------:R-:W-:Y:S01]  /*1000*/  IMAD.HI.U32 R16, R21.reuse, R6, RZ ;  /* 0x0000000615107227 */ /* 0x040fe200078e00ff */
[-C--:B------:R-:W-:Y:S02]  /*1010*/  @P2 SHF.R.U32.HI R11, RZ, R7.reuse, R14 ;  /* 0x00000007ff0b2219 */ /* 0x080fe4000001160e */
[-C--:B-1----:R-:W-:Y:S02]  /*1020*/  @P1 SHF.R.U32.HI R12, RZ, R8.reuse, R13 ;  /* 0x00000008ff0c1219 */ /* 0x082fe4000001160d */
[----:B------:R-:W-:Y:S02]  /*1030*/  SHF.R.U32.HI R5, RZ, R8, R5 ;  /* 0x00000008ff057219 */ /* 0x000fe40000011605 */
[----:B------:R-:W-:Y:S02]  /*1040*/  SHF.R.U32.HI R16, RZ, R7, R16 ;  /* 0x00000007ff107219 */ /* 0x000fe40000011610 */
[----:B------:R-:W-:Y:S01]  /*1050*/  SEL R5, R20, R5, !P1 ;  /* 0x0000000514057207 */ /* 0x000fe20004800000 */
[----:B--2---:R-:W-:Y:S01]  /*1060*/  IMAD.HI.U32 R14, R12, R2, RZ ;  /* 0x000000020c0e7227 */ /* 0x004fe200078e00ff */
[----:B------:R-:W-:-:S02]  /*1070*/  SEL R7, R21, R16, !P2 ;  /* 0x0000001015077207 */ /* 0x000fc40005000000 */
[----:B------:R-:W-:Y:S01]  /*1080*/  IADD3 R13, PT, PT, -R5, RZ, RZ ;  /* 0x000000ff050d7210 */ /* 0x000fe20007ffe1ff */
[----:B------:R-:W-:Y:S01]  /*1090*/  IMAD.HI.U32 R6, R11, R2, RZ ;  /* 0x000000020b067227 */ /* 0x000fe200078e00ff */
[----:B------:R-:W-:-:S03]  /*10a0*/  @P0 SHF.R.U32.HI R12, RZ, R3, R14 ;  /* 0x00000003ff0c0219 */ /* 0x000fc6000001160e */
[----:B------:R-:W-:Y:S01]  /*10b0*/  IMAD R13, R4, R13, R20 ;  /* 0x0000000d040d7224 */ /* 0x000fe200078e0214 */
[----:B------:R-:W-:Y:S01]  /*10c0*/  @P0 SHF.R.U32.HI R11, RZ, R3, R6 ;  /* 0x00000003ff0b0219 */ /* 0x000fe20000011606 */
[----:B------:R-:W-:-:S04]  /*10d0*/  IMAD R12, R12, R9, RZ ;  /* 0x000000090c0c7224 */ /* 0x000fc800078e02ff */
[----:B------:R-:W-:Y:S01]  /*10e0*/  IMAD R6, R11, R9, RZ ;  /* 0x000000090b067224 */ /* 0x000fe200078e02ff */
[----:B------:R-:W-:-:S04]  /*10f0*/  ISETP.GE.AND P1, PT, R5, R12, PT ;  /* 0x0000000c0500720c */ /* 0x000fc80003f26270 */
[----:B------:R-:W-:Y:S01]  /*1100*/  ISETP.GE.OR P1, PT, R7, R6, P1 ;  /* 0x000000060700720c */ /* 0x000fe20000f26670 */
[----:B------:R-:W-:-:S05]  /*1110*/  IMAD.HI.U32 R6, R5, R2, RZ ;  /* 0x0000000205067227 */ /* 0x000fca00078e00ff */
[----:B------:R-:W-:-:S04]  /*1120*/  SHF.R.U32.HI R6, RZ, R3, R6 ;  /* 0x00000003ff067219 */ /* 0x000fc80000011606 */
[----:B------:R-:W-:-:S03]  /*1130*/  SEL R6, R5, R6, !P0 ;  /* 0x0000000605067207 */ /* 0x000fc60004000000 */
[----:B------:R-:W-:Y:S01]  /*1140*/  @!P1 IMAD.HI.U32 R8, R7, R2, RZ ;  /* 0x0000000207089227 */ /* 0x000fe200078e00ff */
[----:B------:R-:W-:-:S04]  /*1150*/  IADD3 R2, PT, PT, -R6, RZ, RZ ;  /* 0x000000ff06027210 */ /* 0x000fc80007ffe1ff */
[----:B------:R-:W-:Y:S01]  /*1160*/  @!P1 SHF.R.U32.HI R8, RZ, R3, R8 ;  /* 0x00000003ff089219 */ /* 0x000fe20000011608 */
[----:B------:R-:W-:-:S03]  /*1170*/  IMAD R2, R9, R2, R5 ;  /* 0x0000000209027224 */ /* 0x000fc600078e0205 */
[----:B------:R-:W-:-:S05]  /*1180*/  @!P1 SEL R3, R7, R8, !P0 ;  /* 0x0000000807039207 */ /* 0x000fca0004000000 */
[--C-:B------:R-:W-:Y:S02]  /*1190*/  @!P1 IMAD.IADD R6, R6, 0x1, -R3.reuse ;  /* 0x0000000106069824 */ /* 0x100fe400078e0a03 */
[----:B------:R-:W-:Y:S01]  /*11a0*/  @!P1 IMAD R3, R2, R11, R3 ;  /* 0x0000000b02039224 */ /* 0x000fe200078e0203 */
[----:B------:R-:W-:Y:S01]  /*11b0*/  IADD3 R2, PT, PT, -R7, RZ, RZ ;  /* 0x000000ff07027210 */ /* 0x000fe20007ffe1ff */
[----:B------:R-:W-:Y:S02]  /*11c0*/  @!P1 IMAD R5, R6, R9, R7 ;  /* 0x0000000906059224 */ /* 0x000fe400078e0207 */
[----:B------:R-:W-:Y:S02]  /*11d0*/  @!P1 IMAD.MOV.U32 R7, RZ, RZ, R3 ;  /* 0x000000ffff079224 */ /* 0x000fe400078e0003 */
[----:B------:R-:W-:Y:S02]  /*11e0*/  IMAD R2, R10, R2, R21 ;  /* 0x000000020a027224 */ /* 0x000fe400078e0215 */
[----:B------:R-:W-:-:S02]  /*11f0*/  IMAD R20, R5, R4, R13 ;  /* 0x0000000405147224 */ /* 0x000fc400078e020d */
[----:B------:R-:W-:Y:S02]  /*1200*/  IMAD R21, R7, R10, R2 ;  /* 0x0000000a07157224 */ /* 0x000fe400078e0202 */
.L_x_15:
[----:B------:R-:W1:Y:S01]  /*1210*/  LDCU UR4, c[0x0][0xb30] ;  /* 0x00016600ff0477ac */ /* 0x000e620008000800 */
[----:B------:R-:W2:Y:S08]  /*1220*/  S2UR UR37, SR_CgaCtaId ;  /* 0x00000000002579c3 */ /* 0x000eb00000008800 */
[----:B------:R-:W3:Y:S01]  /*1230*/  LDC R26, c[0x0][0xb24] ;  /* 0x0002c900ff1a7b82 */ /* 0x000ee20000000800 */
[----:B-1----:R-:W-:-:S09]  /*1240*/  UISETP.NE.AND UP1, UPT, UR4, 0x1, UPT ;  /* 0x000000010400788c */ /* 0x002fd2000bf25270 */
[----:B--2---:R-:W-:Y:S05]  /*1250*/  BRA.U UP1, `(.L_x_16) ;  /* 0x0000000101407547 */ /* 0x004fea000b800000 */
[----:B------:R-:W1:Y:S08]  /*1260*/  LDC.64 R4, c[0x0][0xb10] ;  /* 0x0002c400ff047b82 */ /* 0x000e700000000a00 */
[----:B------:R-:W2:Y:S08]  /*1270*/  LDC.64 R2, c[0x0][0xb18] ;  /* 0x0002c600ff027b82 */ /* 0x000eb00000000a00 */
[----:B------:R-:W4:Y:S08]  /*1280*/  LDC R6, c[0x0][0xb20] ;  /* 0x0002c800ff067b82 */ /* 0x000f300000000800 */
[----:B------:R-:W3:Y:S01]  /*1290*/  LDC R8, c[0x0][0xb0c] ;  /* 0x0002c300ff087b82 */ /* 0x000ee20000000800 */
[----:B-1----:R-:W-:-:S05]  /*12a0*/  IMAD.HI.U32 R4, R21, R4, RZ ;  /* 0x0000000415047227 */ /* 0x002fca00078e00ff */
[----:B------:R-:W-:Y:S01]  /*12b0*/  SHF.R.U32.HI R4, RZ, R5, R4 ;  /* 0x00000005ff047219 */ /* 0x000fe20000011604 */
[----:B--2---:R-:W-:Y:S01]  /*12c0*/  IMAD.HI.U32 R3, R20, R3, RZ ;  /* 0x0000000314037227 */ /* 0x004fe200078e00ff */
[----:B------:R-:W-:-:S04]  /*12d0*/  ISETP.NE.AND P0, PT, R2, 0x1, PT ;  /* 0x000000010200780c */ /* 0x000fc80003f05270 */
[----:B----4-:R-:W-:-:S04]  /*12e0*/  SHF.R.U32.HI R3, RZ, R6, R3 ;  /* 0x00000006ff037219 */ /* 0x010fc80000011603 */
[----:B------:R-:W-:Y:S02]  /*12f0*/  SEL R3, R20, R3, !P0 ;  /* 0x0000000314037207 */ /* 0x000fe40004000000 */
[----:B---3--:R-:W-:-:S04]  /*1300*/  ISETP.NE.AND P1, PT, R8, 0x1, PT ;  /* 0x000000010800780c */ /* 0x008fc80003f25270 */
[----:B------:R-:W-:-:S05]  /*1310*/  SEL R4, R21, R4, !P1 ;  /* 0x0000000415047207 */ /* 0x000fca0004800000 */
[----:B------:R-:W-:Y:S02]  /*1320*/  IMAD.IADD R5, R3, 0x1, -R4 ;  /* 0x0000000103057824 */ /* 0x000fe400078e0a04 */
[----:B------:R-:W-:Y:S02]  /*1330*/  IMAD.IADD R3, R4, 0x1, -R3 ;  /* 0x0000000104037824 */ /* 0x000fe400078e0a03 */
[----:B------:R-:W-:Y:S02]  /*1340*/  IMAD R21, R5, R8, R21 ;  /* 0x0000000805157224 */ /* 0x000fe400078e0215 */
[----:B------:R-:W-:-:S07]  /*1350*/  IMAD R20, R3, R2, R20 ;  /* 0x0000000203147224 */ /* 0x000fce00078e0214 */
.L_x_16:
[----:B------:R-:W-:Y:S01]  /*1360*/  BAR.SYNC.DEFER_BLOCKING 0x0 ;  /* 0x0000000000007b1d */ /* 0x000fe20000010000 */
[----:B------:R-:W-:Y:S01]  /*1370*/  UISETP.NE.AND UP1, UPT, UR8, 0x2, UPT ;  /* 0x000000020800788c */ /* 0x000fe2000bf25270 */
[----:B------:R-:W-:Y:S02]  /*1380*/  ISETP.NE.OR P5, PT, R0, 0x2, !P5 ;  /* 0x000000020000780c */ /* 0x000fe40006fa5670 */
[----:B------:R-:W-:-:S06]  /*1390*/  LOP3.LUT R2, R72, 0x1f, RZ, 0xc0, !PT ;  /* 0x0000001f48027812 */ /* 0x000fcc00078ec0ff */
[----:B------:R-:W-:Y:S05]  /*13a0*/  BRA.U UP1, `(.L_x_17) ;  /* 0x0000001101607547 */ /* 0x000fea000b800000 */
[----:B------:R-:W1:Y:S01]  /*13b0*/  LDCU UR13, c[0x0][0x38c] ;  /* 0x00007180ff0d77ac */ /* 0x000e620008000800 */
[----:B------:R-:W2:Y:S01]  /*13c0*/  LDC R9, c[0x0][0x370] ;  /* 0x0000dc00ff097b82 */ /* 0x000ea20000000800 */
[----:B------:R-:W-:Y:S01]  /*13d0*/  PLOP3.LUT P1, PT, PT, PT, UP2, 0x80, 0x8 ;  /* 0x000000000008781c */ /* 0x000fe20003f2f028 */
[----:B------:R-:W-:Y:S01]  /*13e0*/  HFMA2 R12, -RZ, RZ, 0, 0 ;  /* 0x00000000ff0c7431 */ /* 0x000fe200000001ff */
[----:B------:R-:W-:Y:S01]  /*13f0*/  ISETP.EQ.OR P4, PT, R2, RZ, P5 ;  /* 0x000000ff0200720c */ /* 0x000fe20002f82670 */
[----:B------:R-:W-:Y:S01]  /*1400*/  IMAD.MOV.U32 R15, RZ, RZ, 0x1 ;  /* 0x00000001ff0f7424 */ /* 0x000fe200078e00ff */
[----:B------:R-:W-:Y:S01]  /*1410*/  PLOP3.LUT P1, PT, P1, PT, PT, 0x8, 0x80 ;  /* 0x000000000080781c */ /* 0x000fe20000f2e170 */
[----:B------:R-:W-:Y:S01]  /*1420*/  IMAD.MOV.U32 R14, RZ, RZ, RZ ;  /* 0x000000ffff0e7224 */ /* 0x000fe200078e00ff */
[----:B------:R-:W-:Y:S01]  /*1430*/  MOV R8, 0x1 ;  /* 0x0000000100087802 */ /* 0x000fe20000000f00 */
[----:B------:R-:W4:Y:S01]  /*1440*/  LDC R0, c[0x0][0x374] ;  /* 0x0000dd00ff007b82 */ /* 0x000f220000000800 */
[----:B------:R-:W-:Y:S01]  /*1450*/  IMAD.MOV.U32 R10, RZ, RZ, RZ ;  /* 0x000000ffff0a7224 */ /* 0x000fe200078e00ff */
[----:B------:R-:W2:Y:S01]  /*1460*/  LDCU.64 UR22, c[0x0][0x348] ;  /* 0x00006900ff1677ac */ /* 0x000ea20008000a00 */
[----:B------:R-:W-:Y:S01]  /*1470*/  UMOV UR6, URZ ;  /* 0x000000ff00067c82 */ /* 0x000fe20008000000 */
[----:B-1----:R-:W-:-:S04]  /*1480*/  UIADD3 UR5, UPT, UPT, UR13, 0x1f, URZ ;  /* 0x0000001f0d057890 */ /* 0x002fc8000fffe0ff */
[----:B------:R-:W-:-:S04]  /*1490*/  USHF.R.S32.HI UR4, URZ, 0x1f, UR5 ;  /* 0x0000001fff047899 */ /* 0x000fc80008011405 */
[----:B------:R-:W-:-:S04]  /*14a0*/  ULEA.HI UR4, UR4, UR5, URZ, 0x5 ;  /* 0x0000000504047291 */ /* 0x000fc8000f8f28ff */
[----:B------:R-:W-:Y:S02]  /*14b0*/  USHF.R.S32.HI UR15, URZ, 0x5, UR4 ;  /* 0x00000005ff0f7899 */ /* 0x000fe40008011404 */
[----:B------:R-:W-:Y:S02]  /*14c0*/  UIADD3 UR4, UPT, UPT, UR13, -0x1, URZ ;  /* 0xffffffff0d047890 */ /* 0x000fe4000fffe0ff */
[----:B------:R-:W-:Y:S02]  /*14d0*/  UISETP.LT.U32.AND UP0, UPT, UR15, 0x4, UPT ;  /* 0x000000040f00788c */ /* 0x000fe4000bf01070 */
[----:B------:R-:W-:Y:S02]  /*14e0*/  UISETP.GE.U32.AND UP1, UPT, UR4, -0x3f, UPT ;  /* 0xffffffc10400788c */ /* 0x000fe4000bf26070 */
[----:B------:R-:W-:Y:S02]  /*14f0*/  USEL UR14, UR15, 0x4, UP0 ;  /* 0x000000040f0e7887 */ /* 0x000fe40008000000 */
[----:B------:R-:W-:-:S02]  /*1500*/  UIADD3 UR13, UPT, UPT, UR13, 0x3e, URZ ;  /* 0x0000003e0d0d7890 */ /* 0x000fc4000fffe0ff */
[----:B------:R-:W-:Y:S02]  /*1510*/  UIADD3 UR5, UPT, UPT, UR14, -0x1, URZ ;  /* 0xffffffff0e057890 */ /* 0x000fe4000fffe0ff */
[----:B------:R-:W-:-:S03]  /*1520*/  UIADD3 UR7, UPT, UPT, UR15, -UR14, URZ ;  /* 0x8000000e0f077290 */ /* 0x000fc6000fffe0ff */
[----:B------:R-:W-:-:S04]  /*1530*/  @UP1 UIADD3 UR5, UPT, UPT, UR14, URZ, URZ ;  /* 0x000000ff0e051290 */ /* 0x000fc8000fffe0ff */
[----:B--2---:R-:W-:-:S12]  /*1540*/  UIADD3 UR5, UPT, UPT, UR5, 0x1, URZ ;  /* 0x0000000105057890 */ /* 0x004fd8000fffe0ff */
.L_x_35:
[----:B------:R-:W-:Y:S01]  /*1550*/  UISETP.NE.AND UP0, UPT, UR37, URZ, UPT ;  /* 0x000000ff2500728c */ /* 0x000fe2000bf05270 */
[----:B------:R-:W1:Y:S08]  /*1560*/  S2UR UR37, SR_CgaCtaId ;  /* 0x00000000002579c3 */ /* 0x000e700000008800 */
[----:B------:R-:W-:Y:S05]  /*1570*/  BRA.U UP0, `(.L_x_18) ;  /* 0x0000000100347547 */ /* 0x000fea000b800000 */
[----:B------:R-:W2:Y:S01]  /*1580*/  S2R R2, SR_CgaCtaId ;  /* 0x0000000000027919 */ /* 0x000ea20000008800 */
[----:B------:R-:W-:-:S04]  /*1590*/  MOV R3, 0x400 ;  /* 0x0000040000037802 */ /* 0x000fc80000000f00 */
[----:B--2---:R-:W-:Y:S02]  /*15a0*/  LEA R3, R2, R3, 0x18 ;  /* 0x0000000302037211 */ /* 0x004fe400078ec0ff */
[----:B------:R-:W-:-:S03]  /*15b0*/  SHF.L.U32 R2, R8, 0x1f, RZ ;  /* 0x0000001f08027819 */ /* 0x000fc600000006ff */
[----:B------:R-:W-:-:S04]  /*15c0*/  IMAD R3, R10, 0x8, R3 ;  /* 0x000000080a037824 */ /* 0x000fc800078e0203 */
[----:B------:R-:W2:Y:S02]  /*15d0*/  SYNCS.PHASECHK.TRANS64.TRYWAIT P0, [R3+URZ+0x100], R2 ;  /* 0x00010002030075a7 */ /* 0x000ea400080011ff */
[----:B--2---:R-:W-:Y:S05]  /*15e0*/  @!P0 BRA `(.L_x_19) ;  /* 0x0000006400e48947 */ /* 0x004fea0003800000 */
.L_x_131:
[----:B------:R-:W-:Y:S01]  /*15f0*/  VIADD R10, R10, 0x1 ;  /* 0x000000010a0a7836 */ /* 0x000fe20000000000 */
[----:B------:R2:W-:Y:S04]  /*1600*/  SYNCS.ARRIVE.TRANS64.A1T0 RZ, [R3+URZ+0xf0], RZ ;  /* 0x0000f0ff03ff79a7 */ /* 0x0005e800081000ff */
[----:B------:R-:W-:-:S04]  /*1610*/  ISETP.NE.AND P0, PT, R10, 0x2, PT ;  /* 0x000000020a00780c */ /* 0x000fc80003f05270 */
[----:B------:R-:W-:Y:S02]  /*1620*/  SEL R10, R10, RZ, P0 ;  /* 0x000000ff0a0a7207 */ /* 0x000fe40000000000 */
[----:B--2---:R-:W-:-:S04]  /*1630*/  SEL R3, RZ, 0x1, P0 ;  /* 0x00000001ff037807 */ /* 0x004fc80000000000 */
[----:B------:R-:W-:-:S07]  /*1640*/  LOP3.LUT R8, R8, R3, RZ, 0x3c, !PT ;  /* 0x0000000308087212 */ /* 0x000fce00078e3cff */
.L_x_18:
[----:B------:R-:W-:Y:S01]  /*1650*/  UMOV UR4, 0x400 ;  /* 0x0000040000047882 */ /* 0x000fe20000000000 */
[----:B------:R-:W-:Y:S01]  /*1660*/  SHF.L.U32 R2, R15, 0x1f, RZ ;  /* 0x0000001f0f027819 */ /* 0x000fe200000006ff */
[----:B-1----:R-:W-:Y:S01]  /*1670*/  ULEA UR4, UR37, UR4, 0x18 ;  /* 0x0000000425047291 */ /* 0x002fe2000f8ec0ff */
[----:B------:R-:W-:Y:S01]  /*1680*/  R2UR UR35, R21 ;  /* 0x00000000152372ca */ /* 0x000fe200000e0000 */
[----:B------:R-:W-:Y:S01]  /*1690*/  UISETP.GE.U32.AND UP0, UPT, UR13, 0x3f, UPT ;  /* 0x0000003f0d00788c */ /* 0x000fe2000bf06070 */
[----:B------:R-:W-:Y:S01]  /*16a0*/  R2UR UR11, R20 ;  /* 0x00000000140b72ca */ /* 0x000fe200000e0000 */
[----:B------:R-:W-:Y:S01]  /*16b0*/  ULEA UR8, UR6, UR4, 0x3 ;  /* 0x0000000406087291 */ /* 0x000fe2000f8e18ff */
[----:B------:R-:W-:-:S08]  /*16c0*/  UMOV UR24, URZ ;  /* 0x000000ff00187c82 */ /* 0x000fd00008000000 */
[----:B------:R1:W2:Y:S01]  /*16d0*/  SYNCS.PHASECHK.TRANS64.TRYWAIT P0, [UR8+0x20], R2 ;  /* 0x00002002ff0075a7 */ /* 0x0002a20008001108 */
[----:B------:R-:W-:Y:S02]  /*16e0*/  USHF.L.U32 UR35, UR35, 0x6, URZ ;  /* 0x0000000623237899 */ /* 0x000fe400080006ff */
[----:B------:R-:W-:Y:S01]  /*16f0*/  USHF.L.U32 UR11, UR11, 0x7, URZ ;  /* 0x000000070b0b7899 */ /* 0x000fe200080006ff */
[----:B------:R-:W-:Y:S11]  /*1700*/  BRA.U !UP0, `(.L_x_20) ;  /* 0x0000000108a87547 */ /* 0x000ff6000b800000 */
[----:B------:R-:W-:Y:S01]  /*1710*/  UMOV UR16, URZ ;  /* 0x000000ff00107c82 */ /* 0x000fe20008000000 */
[----:B------:R-:W-:-:S05]  /*1720*/  UMOV UR17, UR6 ;  /* 0x0000000600117c82 */ /* 0x000fca0008000000 */
.L_x_25:
[----:B-1----:R-:W-:Y:S01]  /*1730*/  ULEA UR33, UR17, UR4, 0x3 ;  /* 0x0000000411217291 */ /* 0x002fe2000f8e18ff */
[----:B--2---:R-:W-:Y:S01]  /*1740*/  @!P5 MOV R3, 0x3000 ;  /* 0x000030000003d802 */ /* 0x004fe20000000f00 */
[----:B--2---:R-:W-:Y:S10]  /*1750*/  @P0 BRA `(.L_x_21) ;  /* 0x00000000000c0947 */ /* 0x004ff40003800000 */
[----:B------:R-:W-:-:S04]  /*1760*/  SHF.L.U32 R5, R15, 0x1f, RZ ;  /* 0x0000001f0f057819 */ /* 0x000fc800000006ff */
[----:B------:R-:W2:Y:S02]  /*1770*/  SYNCS.PHASECHK.TRANS64.TRYWAIT P0, [UR33+0x20], R5 ;  /* 0x00002005ff0075a7 */ /* 0x000ea40008001121 */
[----:B--2---:R-:W-:Y:S05]  /*1780*/  @!P0 BRA `(.L_x_22) ;  /* 0x0000006400908947 */ /* 0x004fea0003800000 */
.L_x_21:
[----:B------:R2:W-:Y:S01]  /*1790*/  @!P5 SYNCS.ARRIVE.TRANS64 RZ, [UR33], R3 ;  /* 0x00000003ffffd9a7 */ /* 0x0005e20008000021 */
[----:B------:R-:W-:Y:S04]  /*17a0*/  BSSY.RECONVERGENT B0, `(.L_x_23) ;  /* 0x0000003000007945 */ /* 0x000fe80003800200 */
[----:B------:R-:W-:Y:S05]  /*17b0*/  @P4 BRA `(.L_x_24) ;  /* 0x0000000000044947 */ /* 0x000fea0003800000 */
[----:B------:R-:W-:Y:S05]  /*17c0*/  BPT.TRAP 0x1 ;  /* 0x000000040000795c */ /* 0x000fea0000300000 */
.L_x_24:
[----:B------:R-:W-:Y:S05]  /*17d0*/  BSYNC.RECONVERGENT B0 ;  /* 0x0000000000007941 */ /* 0x000fea0003800200 */
.L_x_23:
[----:B------:R-:W-:Y:S02]  /*17e0*/  UIADD3 UR6, UPT, UPT, UR17, 0x1, URZ ;  /* 0x0000000111067890 */ /* 0x000fe4000fffe0ff */
[----:B------:R-:W-:Y:S02]  /*17f0*/  ULEA UR32, UR17, UR4, 0xc ;  /* 0x0000000411207291 */ /* 0x000fe4000f8e60ff */
[----:B------:R-:W-:Y:S02]  /*1800*/  UISETP.NE.AND UP0, UPT, UR6, 0x4, UPT ;  /* 0x000000040600788c */ /* 0x000fe4000bf05270 */
[----:B------:R-:W-:Y:S02]  /*1810*/  UIADD3 UR26, UP1, UPT, UR22, 0x80, URZ ;  /* 0x00000080161a7890 */ /* 0x000fe4000ff3e0ff */
[----:B------:R-:W-:Y:S02]  /*1820*/  USEL UR9, URZ, 0x1, UP0 ;  /* 0x00000001ff097887 */ /* 0x000fe40008000000 */
[----:B------:R-:W-:-:S02]  /*1830*/  USEL UR6, UR6, URZ, UP0 ;  /* 0x000000ff06067287 */ /* 0x000fc40008000000 */
[----:B------:R-:W-:Y:S02]  /*1840*/  UIADD3 UR20, UP0, UPT, UR22, 0x180, URZ ;  /* 0x0000018016147890 */ /* 0x000fe4000ff1e0ff */
[----:B------:R-:W-:Y:S01]  /*1850*/  ULEA UR8, UR6, UR4, 0x3 ;  /* 0x0000000406087291 */ /* 0x000fe2000f8e18ff */
[----:B------:R-:W-:Y:S01]  /*1860*/  LOP3.LUT R15, R15, UR9, RZ, 0x3c, !PT ;  /* 0x000000090f0f7c12 */ /* 0x000fe2000f8e3cff */
[----:B------:R-:W-:Y:S02]  /*1870*/  USHF.L.U32 UR34, UR16, 0x5, URZ ;  /* 0x0000000510227899 */ /* 0x000fe400080006ff */
[----:B------:R-:W-:Y:S01]  /*1880*/  UIADD3.X UR27, UPT, UPT, URZ, UR23, URZ, UP1, !UPT ;  /* 0x00000017ff1b7290 */ /* 0x000fe20008ffe4ff */
[----:B-1----:R-:W-:Y:S01]  /*1890*/  SHF.L.U32 R2, R15, 0x1f, RZ ;  /* 0x0000001f0f027819 */ /* 0x002fe200000006ff */
[----:B------:R-:W-:Y:S02]  /*18a0*/  UIADD3 UR32, UPT, UPT, UR32, 0x4400, URZ ;  /* 0x0000440020207890 */ /* 0x000fe4000fffe0ff */
[----:B------:R-:W-:Y:S01]  /*18b0*/  UIADD3.X UR21, UPT, UPT, URZ, UR23, URZ, UP0, !UPT ;  /* 0x00000017ff157290 */ /* 0x000fe200087fe4ff */
[----:B------:R1:W1:Y:S01]  /*18c0*/  SYNCS.PHASECHK.TRANS64.TRYWAIT P0, [UR8+0x20], R2 ;  /* 0x00002002ff0075a7 */ /* 0x0002620008001108 */
[----:B------:R-:W-:Y:S01]  /*18d0*/  ULEA UR8, UR17, UR4, 0xd ;  /* 0x0000000411087291 */ /* 0x000fe2000f8e68ff */
[----:B------:R-:W-:Y:S01]  /*18e0*/  UMOV UR18, 0x0 ;  /* 0x0000000000127882 */ /* 0x000fe20000000000 */
[----:B------:R-:W-:-:S02]  /*18f0*/  UMOV UR19, 0x10000000 ;  /* 0x1000000000137882 */ /* 0x000fc40000000000 */
[----:B------:R-:W-:Y:S01]  /*1900*/  UIADD3 UR8, UPT, UPT, UR8, 0x8400, URZ ;  /* 0x0000840008087890 */ /* 0x000fe2000fffe0ff */
[----:B------:R1:W-:Y:S01]  /*1910*/  UTMALDG.3D [UR32], [UR26], desc[UR18] ;  /* 0x000012201a0075b4 */ /* 0x0003e20008011000 */
[----:B------:R-:W-:Y:S01]  /*1920*/  UMOV UR12, UR36 ;  /* 0x00000024000c7c82 */ /* 0x000fe20008000000 */
[----:B------:R-:W-:Y:S01]  /*1930*/  UMOV UR9, UR33 ;  /* 0x0000002100097c82 */ /* 0x000fe20008000000 */
[----:B------:R-:W-:Y:S01]  /*1940*/  UMOV UR10, UR34 ;  /* 0x00000022000a7c82 */ /* 0x000fe20008000000 */
[----:B------:R-:W-:Y:S01]  /*1950*/  UIADD3 UR16, UPT, UPT, UR16, 0x1, URZ ;  /* 0x0000000110107890 */ /* 0x000fe2000fffe0ff */
[----:B------:R-:W-:Y:S01]  /*1960*/  UMOV UR24, UR5 ;  /* 0x0000000500187c82 */ /* 0x000fe20008000000 */
[----:B------:R-:W-:Y:S02]  /*1970*/  UMOV UR17, UR6 ;  /* 0x0000000600117c82 */ /* 0x000fe40008000000 */
[----:B------:R1:W-:Y:S01]  /*1980*/  UTMALDG.3D [UR8], [UR20], desc[UR18] ;  /* 0x00001208140075b4 */ /* 0x0003e20008011000 */
[----:B------:R-:W-:-:S09]  /*1990*/  UISETP.NE.AND UP0, UPT, UR16, UR5, UPT ;  /* 0x000000051000728c */ /* 0x000fd2000bf05270 */
[----:B------:R-:W-:Y:S05]  /*19a0*/  BRA.U UP0, `(.L_x_25) ;  /* 0xfffffffd00607547 */ /* 0x000fea000b83ffff */
.L_x_20:
[----:B-1----:R-:W-:Y:S01]  /*19b0*/  ULEA UR8, UR6, UR4, 0x3 ;  /* 0x0000000406087291 */ /* 0x002fe2000f8e18ff */
[----:B------:R-:W-:Y:S01]  /*19c0*/  SHF.L.U32 R2, R15, 0x1f, RZ ;  /* 0x0000001f0f027819 */ /* 0x000fe200000006ff */
[----:B------:R-:W-:Y:S01]  /*19d0*/  @!P1 SYNCS.ARRIVE.TRANS64.A1T0 RZ, [UR4+0x88], RZ ;  /* 0x000088ffffff99a7 */ /* 0x000fe20008100004 */
[----:B------:R-:W-:-:S06]  /*19e0*/  UISETP.GT.AND UP0, UPT, UR15, UR14, UPT ;  /* 0x0000000e0f00728c */ /* 0x000fcc000bf04270 */
[----:B--2---:R1:W2:Y:S03]  /*19f0*/  SYNCS.PHASECHK.TRANS64.TRYWAIT P0, [UR8+0x20], R2 ;  /* 0x00002002ff0075a7 */ /* 0x0042a60008001108 */
[----:B------:R-:W-:Y:S05]  /*1a00*/  BRA.U !UP0, `(.L_x_26) ;  /* 0x0000000108ac7547 */ /* 0x000fea000b800000 */
[----:B------:R-:W-:Y:S01]  /*1a10*/  UIADD3 UR21, UPT, UPT, UR7, UR24, URZ ;  /* 0x0000001807157290 */ /* 0x000fe2000fffe0ff */
[----:B------:R-:W-:-:S11]  /*1a20*/  UMOV UR25, UR6 ;  /* 0x0000000600197c82 */ /* 0x000fd60008000000 */
.L_x_31:
[----:B-1----:R-:W-:Y:S01]  /*1a30*/  ULEA UR17, UR25, UR4, 0x3 ;  /* 0x0000000419117291 */ /* 0x002fe2000f8e18ff */
[----:B--2---:R-:W-:Y:S01]  /*1a40*/  @!P5 MOV R3, 0x3000 ;  /* 0x000030000003d802 */ /* 0x004fe20000000f00 */
[----:B--2---:R-:W-:Y:S10]  /*1a50*/  @P0 BRA `(.L_x_27) ;  /* 0x00000000000c0947 */ /* 0x004ff40003800000 */
[----:B------:R-:W-:-:S04]  /*1a60*/  SHF.L.U32 R5, R15, 0x1f, RZ ;  /* 0x0000001f0f057819 */ /* 0x000fc800000006ff */
[----:B------:R-:W2:Y:S02]  /*1a70*/  SYNCS.PHASECHK.TRANS64.TRYWAIT P0, [UR17+0x20], R5 ;  /* 0x00002005ff0075a7 */ /* 0x000ea40008001111 */
[----:B--2---:R-:W-:Y:S05]  /*1a80*/  @!P0 BRA `(.L_x_28) ;  /* 0x0000006000e88947 */ /* 0x004fea0003800000 */
.L_x_27:
[----:B------:R2:W-:Y:S01]  /*1a90*/  @!P5 SYNCS.ARRIVE.TRANS64 RZ, [UR17], R3 ;  /* 0x00000003ffffd9a7 */ /* 0x0005e20008000011 */
[----:B------:R-:W-:Y:S04]  /*1aa0*/  BSSY.RECONVERGENT B0, `(.L_x_29) ;  /* 0x0000003000007945 */ /* 0x000fe80003800200 */
[----:B------:R-:W-:Y:S05]  /*1ab0*/  @P4 BRA `(.L_x_30) ;  /* 0x0000000000044947 */ /* 0x000fea0003800000 */
[----:B------:R-:W-:Y:S05]  /*1ac0*/  BPT.TRAP 0x1 ;  /* 0x000000040000795c */ /* 0x000fea0000300000 */
.L_x_30:
[----:B------:R-:W-:Y:S05]  /*1ad0*/  BSYNC.RECONVERGENT B0 ;  /* 0x0000000000007941 */ /* 0x000fea0003800200 */
.L_x_29:
        /* <DEDUP_REMOVED lines=10> */
[----:B------:R-:W-:Y:S01]  /*1b80*/  UIADD3 UR16, UPT, UPT, UR16, 0x4400, URZ ;  /* 0x0000440010107890 */ /* 0x000fe2000fffe0ff */
[----:B-1----:R-:W-:Y:S01]  /*1b90*/  SHF.L.U32 R2, R15, 0x1f, RZ ;  /* 0x0000001f0f027819 */ /* 0x002fe200000006ff */
[----:B------:R-:W-:Y:S02]  /*1ba0*/  UIADD3.X UR31, UPT, UPT, URZ, UR23, URZ, UP1, !UPT ;  /* 0x00000017ff1f7290 */ /* 0x000fe40008ffe4ff */
[----:B------:R-:W-:Y:S01]  /*1bb0*/  UIADD3.X UR29, UPT, UPT, URZ, UR23, URZ, UP0, !UPT ;  /* 0x00000017ff1d7290 */ /* 0x000fe200087fe4ff */
[----:B------:R1:W1:Y:S01]  /*1bc0*/  SYNCS.PHASECHK.TRANS64.TRYWAIT P0, [UR8+0x20], R2 ;  /* 0x00002002ff0075a7 */ /* 0x0002620008001108 */
[----:B------:R-:W-:Y:S01]  /*1bd0*/  ULEA UR8, UR25, UR4, 0xd ;  /* 0x0000000419087291 */ /* 0x000fe2000f8e68ff */
[----:B------:R-:W-:Y:S01]  /*1be0*/  UMOV UR26, 0x0 ;  /* 0x00000000001a7882 */ /* 0x000fe20000000000 */
[----:B------:R-:W-:-:S02]  /*1bf0*/  UMOV UR27, 0x10000000 ;  /* 0x10000000001b7882 */ /* 0x000fc40000000000 */
[----:B------:R-:W-:Y:S01]  /*1c00*/  UIADD3 UR8, UPT, UPT, UR8, 0x8400, URZ ;  /* 0x0000840008087890 */ /* 0x000fe2000fffe0ff */
[----:B------:R-:W-:Y:S01]  /*1c10*/  UMOV UR19, UR35 ;  /* 0x0000002300137c82 */ /* 0x000fe20008000000 */
[----:B------:R-:W-:Y:S01]  /*1c20*/  UMOV UR20, UR36 ;  /* 0x0000002400147c82 */ /* 0x000fe20008000000 */
[----:B------:R-:W-:Y:S01]  /*1c30*/  UMOV UR12, UR36 ;  /* 0x00000024000c7c82 */ /* 0x000fe20008000000 */
[----:B------:R-:W-:Y:S01]  /*1c40*/  UMOV UR9, UR17 ;  /* 0x0000001100097c82 */ /* 0x000fe20008000000 */
[----:B------:R-:W-:Y:S01]  /*1c50*/  UMOV UR10, UR18 ;  /* 0x00000012000a7c82 */ /* 0x000fe20008000000 */
[----:B------:R1:W-:Y:S01]  /*1c60*/  UTMALDG.3D [UR16], [UR30], desc[UR26] ;  /* 0x00001a101e0075b4 */ /* 0x0003e20008011000 */
[----:B------:R-:W-:Y:S01]  /*1c70*/  UIADD3 UR24, UPT, UPT, UR24, 0x1, URZ ;  /* 0x0000000118187890 */ /* 0x000fe2000fffe0ff */
[----:B------:R-:W-:-:S03]  /*1c80*/  UMOV UR25, UR6 ;  /* 0x0000000600197c82 */ /* 0x000fc60008000000 */
[----:B------:R-:W-:Y:S01]  /*1c90*/  UISETP.NE.AND UP0, UPT, UR24, UR21, UPT ;  /* 0x000000151800728c */ /* 0x000fe2000bf05270 */
[----:B------:R1:W-:Y:S08]  /*1ca0*/  UTMALDG.3D [UR8], [UR28], desc[UR26] ;  /* 0x00001a081c0075b4 */ /* 0x0003f00008011000 */
[----:B------:R-:W-:Y:S05]  /*1cb0*/  BRA.U UP0, `(.L_x_31) ;  /* 0xfffffffd005c7547 */ /* 0x000fea000b83ffff */
.L_x_26:
[----:B-1----:R-:W-:Y:S01]  /*1cc0*/  LEA R2, R14, UR4, 0x3 ;  /* 0x000000040e027c11 */ /* 0x002fe2000f8e18ff */
[----:B------:R-:W-:Y:S01]  /*1cd0*/  NOP ;  /* 0x0000000000007918 */ /* 0x000fe20000000000 */
[----:B--2---:R-:W-:Y:S02]  /*1ce0*/  SHF.L.U32 R3, R12, 0x1f, RZ ;  /* 0x0000001f0c037819 */ /* 0x004fe400000006ff */
[----:B------:R-:W-:Y:S02]  /*1cf0*/  LEA R4, R14, UR4, 0x4 ;  /* 0x000000040e047c11 */ /* 0x000fe4000f8e20ff */
[----:B------:R-:W1:Y:S02]  /*1d00*/  SYNCS.PHASECHK.TRANS64.TRYWAIT P0, [R2+URZ+0x90], R3 ;  /* 0x00009003020075a7 */ /* 0x000e6400080011ff */
[----:B-1----:R-:W-:Y:S05]  /*1d10*/  @!P0 BRA `(.L_x_32) ;  /* 0x00000060005c8947 */ /* 0x002fea0003800000 */
.L_x_134:
[----:B------:R-:W2:Y:S01]  /*1d20*/  LDS.128 R4, [R4+0x120] ;  /* 0x0001200004047984 */ /* 0x000ea20000000c00 */
[----:B---3--:R-:W-:Y:S01]  /*1d30*/  ISETP.GE.AND P0, PT, R26, 0x1, PT ;  /* 0x000000011a00780c */ /* 0x008fe20003f06270 */
[----:B-1----:R-:W-:Y:S01]  /*1d40*/  VIADD R2, R2, 0xa0 ;  /* 0x000000a002027836 */ /* 0x002fe20000000000 */
[----:B------:R-:W-:Y:S01]  /*1d50*/  @!PT LDS RZ, [RZ] ;  /* 0x00000000fffff984 */ /* 0x000fe20000000800 */
[----:B------:R-:W-:Y:S01]  /*1d60*/  @!PT LDS RZ, [RZ] ;  /* 0x00000000fffff984 */ /* 0x000fe20000000800 */
[----:B------:R-:W-:Y:S01]  /*1d70*/  @!PT LDS RZ, [RZ] ;  /* 0x00000000fffff984 */ /* 0x000fe20000000800 */
[----:B------:R-:W-:Y:S01]  /*1d80*/  @!PT LDS RZ, [RZ] ;  /* 0x00000000fffff984 */ /* 0x000fe20000000800 */
[----:B------:R1:W-:Y:S06]  /*1d90*/  MEMBAR.ALL.CTA ;  /* 0x0000000000007992 */ /* 0x0003ec0000008000 */
[----:B-1----:R-:W1:Y:S01]  /*1da0*/  FENCE.VIEW.ASYNC.S ;  /* 0x00000000000073c6 */ /* 0x002e620000000000 */
[----:B------:R-:W-:-:S04]  /*1db0*/  PRMT R2, RZ, 0x654, R2 ;  /* 0x00000654ff027816 */ /* 0x000fc80000000002 */
[----:B-1----:R1:W-:Y:S01]  /*1dc0*/  SYNCS.ARRIVE.TRANS64.RED.A1T0 RZ, [R2+URZ], RZ ;  /* 0x000000ff02ff79a7 */ /* 0x0023e200081004ff */
[----:B--2---:R-:W-:-:S13]  /*1dd0*/  LOP3.LUT P2, RZ, R6, 0x1, RZ, 0xc0, !PT ;  /* 0x0000000106ff7812 */ /* 0x004fda000784c0ff */
[----:B------:R-:W-:Y:S01]  /*1de0*/  @P2 SHF.R.U32.HI R3, RZ, 0x10, R5 ;  /* 0x00000010ff032819 */ /* 0x000fe20000011605 */
[----:B------:R-:W-:Y:S01]  /*1df0*/  VOTEU.ANY UP0, P2 ;  /* 0x0000000000ff7886 */ /* 0x000fe20001000100 */
[----:B------:R-:W-:Y:S02]  /*1e00*/  @P2 MOV R13, R4 ;  /* 0x00000004000d2202 */ /* 0x000fe40000000f00 */
[----:B------:R-:W-:Y:S02]  /*1e10*/  @P2 R2UR.BROADCAST UR8, R3 ;  /* 0x00000000030822ca */ /* 0x000fe400008e0000 */
[----:B------:R-:W-:-:S11]  /*1e20*/  @P2 LOP3.LUT R11, R5, 0xffff, RZ, 0xc0, !PT ;  /* 0x0000ffff050b2812 */ /* 0x000fd600078ec0ff */
[----:B------:R-:W-:Y:S01]  /*1e30*/  @UP0 UMOV UR36, UR8 ;  /* 0x0000000800240c82 */ /* 0x000fe20008000000 */
[----:B-1----:R-:W-:Y:S05]  /*1e40*/  @!P0 BRA `(.L_x_33) ;  /* 0x0000000000b88947 */ /* 0x002fea0003800000 */
[----:B------:R-:W4:Y:S01]  /*1e50*/  LDC.64 R4, c[0x0][0xb18] ;  /* 0x0002c600ff047b82 */ /* 0x000f220000000a00 */
[----:B------:R-:W-:-:S07]  /*1e60*/  ISETP.NE.AND P3, PT, R26, 0x1, PT ;  /* 0x000000011a00780c */ /* 0x000fce0003f65270 */
[----:B------:R-:W1:Y:S08]  /*1e70*/  LDC.64 R6, c[0x0][0xb10] ;  /* 0x0002c400ff067b82 */ /* 0x000e700000000a00 */
[----:B------:R-:W2:Y:S08]  /*1e80*/  LDC R16, c[0x0][0xb20] ;  /* 0x0002c800ff107b82 */ /* 0x000eb00000000800 */
[----:B------:R-:W3:Y:S01]  /*1e90*/  LDC R18, c[0x0][0xb0c] ;  /* 0x0002c300ff127b82 */ /* 0x000ee20000000800 */
[----:B----4-:R-:W-:Y:S01]  /*1ea0*/  IMAD.HI.U32 R17, R0, R5, RZ ;  /* 0x0000000500117227 */ /* 0x010fe200078e00ff */
[----:B------:R-:W-:-:S03]  /*1eb0*/  ISETP.NE.AND P0, PT, R4, 0x1, PT ;  /* 0x000000010400780c */ /* 0x000fc60003f05270 */
[----:B------:R-:W-:-:S03]  /*1ec0*/  IMAD.HI.U32 R5, R11, R5, RZ ;  /* 0x000000050b057227 */ /* 0x000fc600078e00ff */
[----:B------:R-:W4:Y:S01]  /*1ed0*/  LDC.64 R2, c[0x0][0xb28] ;  /* 0x0002ca00ff027b82 */ /* 0x000f220000000a00 */
[----:B-1----:R-:W-:-:S04]  /*1ee0*/  IMAD.HI.U32 R20, R9, R6, RZ ;  /* 0x0000000609147227 */ /* 0x002fc800078e00ff */
[----:B------:R-:W-:Y:S01]  /*1ef0*/  IMAD.HI.U32 R22, R13, R6, RZ ;  /* 0x000000060d167227 */ /* 0x000fe200078e00ff */
[----:B------:R-:W-:Y:S02]  /*1f00*/  SHF.R.U32.HI R20, RZ, R7, R20 ;  /* 0x00000007ff147219 */ /* 0x000fe40000011614 */
[-C--:B--2---:R-:W-:Y:S02]  /*1f10*/  SHF.R.U32.HI R17, RZ, R16.reuse, R17 ;  /* 0x00000010ff117219 */ /* 0x084fe40000011611 */
[----:B------:R-:W-:Y:S02]  /*1f20*/  SHF.R.U32.HI R16, RZ, R16, R5 ;  /* 0x00000010ff107219 */ /* 0x000fe40000011605 */
[----:B------:R-:W-:Y:S02]  /*1f30*/  SEL R17, R0, R17, !P0 ;  /* 0x0000001100117207 */ /* 0x000fe40004000000 */
[----:B------:R-:W-:Y:S02]  /*1f40*/  SHF.R.U32.HI R22, RZ, R7, R22 ;  /* 0x00000007ff167219 */ /* 0x000fe40000011616 */
[----:B---3--:R-:W-:-:S02]  /*1f50*/  ISETP.NE.AND P1, PT, R18, 0x1, PT ;  /* 0x000000011200780c */ /* 0x008fc40003f25270 */
[----:B------:R-:W-:Y:S02]  /*1f60*/  SEL R5, R11, R16, !P0 ;  /* 0x000000100b057207 */ /* 0x000fe40004000000 */
[----:B------:R-:W-:Y:S02]  /*1f70*/  SEL R19, R9, R20, !P1 ;  /* 0x0000001409137207 */ /* 0x000fe40004800000 */
[----:B------:R-:W-:Y:S01]  /*1f80*/  SEL R7, R13, R22, !P1 ;  /* 0x000000160d077207 */ /* 0x000fe20004800000 */
[----:B----4-:R-:W-:-:S04]  /*1f90*/  IMAD.HI.U32 R20, R17, R2, RZ ;  /* 0x0000000211147227 */ /* 0x010fc800078e00ff */
[----:B------:R-:W-:Y:S01]  /*1fa0*/  IMAD.HI.U32 R6, R19, R2, RZ ;  /* 0x0000000213067227 */ /* 0x000fe200078e00ff */
[----:B------:R-:W-:-:S04]  /*1fb0*/  @P3 SHF.R.U32.HI R17, RZ, R3, R20 ;  /* 0x00000003ff113219 */ /* 0x000fc80000011614 */
        /* <DEDUP_REMOVED lines=8> */
[----:B------:R-:W-:-:S04]  /*2040*/  @!P0 IMAD.HI.U32 R16, R7, R2, RZ ;  /* 0x0000000207108227 */ /* 0x000fc800078e00ff */
[----:B------:R-:W-:Y:S01]  /*2050*/  IMAD.MOV R2, RZ, RZ, -R6 ;  /* 0x000000ffff027224 */ /* 0x000fe200078e0a06 */
[----:B------:R-:W-:-:S03]  /*2060*/  @!P0 SHF.R.U32.HI R16, RZ, R3, R16 ;  /* 0x00000003ff108219 */ /* 0x000fc60000011610 */
[----:B------:R-:W-:Y:S01]  /*2070*/  IMAD R2, R26, R2, R5 ;  /* 0x000000021a027224 */ /* 0x000fe200078e0205 */
[----:B------:R-:W-:Y:S02]  /*2080*/  @!P0 SEL R3, R7, R16, !P3 ;  /* 0x0000001007038207 */ /* 0x000fe40005800000 */
[----:B------:R-:W-:-:S03]  /*2090*/  IADD3 R16, PT, PT, -R5, RZ, RZ ;  /* 0x000000ff05107210 */ /* 0x000fc60007ffe1ff */
[--C-:B------:R-:W-:Y:S02]  /*20a0*/  @!P0 IMAD.IADD R6, R6, 0x1, -R3.reuse ;  /* 0x0000000106068824 */ /* 0x100fe400078e0a03 */
[----:B------:R-:W-:Y:S01]  /*20b0*/  @!P0 IMAD R3, R2, R19, R3 ;  /* 0x0000001302038224 */ /* 0x000fe200078e0203 */
[----:B------:R-:W-:Y:S01]  /*20c0*/  IADD3 R2, PT, PT, -R7, RZ, RZ ;  /* 0x000000ff07027210 */ /* 0x000fe20007ffe1ff */
[----:B------:R-:W-:Y:S02]  /*20d0*/  @!P0 IMAD R5, R26, R6, R7 ;  /* 0x000000061a058224 */ /* 0x000fe400078e0207 */
[----:B------:R-:W-:Y:S02]  /*20e0*/  IMAD R11, R4, R16, R11 ;  /* 0x00000010040b7224 */ /* 0x000fe400078e020b */
[----:B------:R-:W-:Y:S02]  /*20f0*/  @!P0 IMAD.MOV.U32 R7, RZ, RZ, R3 ;  /* 0x000000ffff078224 */ /* 0x000fe400078e0003 */
[----:B------:R-:W-:-:S02]  /*2100*/  IMAD R2, R18, R2, R13 ;  /* 0x0000000212027224 */ /* 0x000fc400078e020d */
[----:B------:R-:W-:Y:S02]  /*2110*/  IMAD R11, R5, R4, R11 ;  /* 0x00000004050b7224 */ /* 0x000fe400078e020b */
[----:B------:R-:W-:Y:S02]  /*2120*/  IMAD R13, R7, R18, R2 ;  /* 0x00000012070d7224 */ /* 0x000fe400078e0202 */
.L_x_33:
[----:B------:R-:W1:Y:S02]  /*2130*/  LDCU UR8, c[0x0][0xb30] ;  /* 0x00016600ff0877ac */ /* 0x000e640008000800 */
[----:B-1----:R-:W-:-:S09]  /*2140*/  UISETP.NE.AND UP0, UPT, UR8, 0x1, UPT ;  /* 0x000000010800788c */ /* 0x002fd2000bf05270 */
[----:B------:R-:W-:Y:S05]  /*2150*/  BRA.U UP0, `(.L_x_34) ;  /* 0x0000000100407547 */ /* 0x000fea000b800000 */
[----:B------:R-:W1:Y:S08]  /*2160*/  LDC.64 R4, c[0x0][0xb10] ;  /* 0x0002c400ff047b82 */ /* 0x000e700000000a00 */
[----:B------:R-:W2:Y:S08]  /*2170*/  LDC.64 R2, c[0x0][0xb18] ;  /* 0x0002c600ff027b82 */ /* 0x000eb00000000a00 */
[----:B------:R-:W3:Y:S08]  /*2180*/  LDC R6, c[0x0][0xb20] ;  /* 0x0002c800ff067b82 */ /* 0x000ef00000000800 */
[----:B------:R-:W4:Y:S01]  /*2190*/  LDC R16, c[0x0][0xb0c] ;  /* 0x0002c300ff107b82 */ /* 0x000f220000000800 */
[----:B-1----:R-:W-:-:S05]  /*21a0*/  IMAD.HI.U32 R4, R13, R4, RZ ;  /* 0x000000040d047227 */ /* 0x002fca00078e00ff */
[----:B------:R-:W-:Y:S01]  /*21b0*/  SHF.R.U32.HI R4, RZ, R5, R4 ;  /* 0x00000005ff047219 */ /* 0x000fe20000011604 */
[----:B--2---:R-:W-:Y:S01]  /*21c0*/  IMAD.HI.U32 R3, R11, R3, RZ ;  /* 0x000000030b037227 */ /* 0x004fe200078e00ff */
[----:B------:R-:W-:-:S04]  /*21d0*/  ISETP.NE.AND P0, PT, R2, 0x1, PT ;  /* 0x000000010200780c */ /* 0x000fc80003f05270 */
[----:B---3--:R-:W-:-:S04]  /*21e0*/  SHF.R.U32.HI R6, RZ, R6, R3 ;  /* 0x00000006ff067219 */ /* 0x008fc80000011603 */
[----:B------:R-:W-:Y:S02]  /*21f0*/  SEL R3, R11, R6, !P0 ;  /* 0x000000060b037207 */ /* 0x000fe40004000000 */
[----:B----4-:R-:W-:-:S04]  /*2200*/  ISETP.NE.AND P1, PT, R16, 0x1, PT ;  /* 0x000000011000780c */ /* 0x010fc80003f25270 */
[----:B------:R-:W-:-:S05]  /*2210*/  SEL R4, R13, R4, !P1 ;  /* 0x000000040d047207 */ /* 0x000fca0004800000 */
[----:B------:R-:W-:Y:S02]  /*2220*/  IMAD.IADD R5, R3, 0x1, -R4 ;  /* 0x0000000103057824 */ /* 0x000fe400078e0a04 */
[----:B------:R-:W-:Y:S02]  /*2230*/  IMAD.IADD R3, R4, 0x1, -R3 ;  /* 0x0000000104037824 */ /* 0x000fe400078e0a03 */
[----:B------:R-:W-:Y:S02]  /*2240*/  IMAD R13, R5, R16, R13 ;  /* 0x00000010050d7224 */ /* 0x000fe400078e020d */
[----:B------:R-:W-:-:S07]  /*2250*/  IMAD R11, R3, R2, R11 ;  /* 0x00000002030b7224 */ /* 0x000fce00078e020b */
.L_x_34:
[----:B------:R-:W-:Y:S01]  /*2260*/  VIADD R14, R14, 0x1 ;  /* 0x000000010e0e7836 */ /* 0x000fe20000000000 */
[----:B------:R-:W-:Y:S01]  /*2270*/  PLOP3.LUT P1, PT, PT, PT, PT, 0x80, 0x8 ;  /* 0x000000000008781c */ /* 0x000fe20003f2f070 */
[----:B------:R-:W-:Y:S02]  /*2280*/  IMAD.IADD R21, R13, 0x1, R60 ;  /* 0x000000010d157824 */ /* 0x000fe400078e023c */
[----:B------:R-:W-:Y:S01]  /*2290*/  IMAD.IADD R20, R11, 0x1, R58 ;  /* 0x000000010b147824 */ /* 0x000fe200078e023a */
[----:B------:R-:W-:-:S04]  /*22a0*/  ISETP.NE.AND P0, PT, R14, 0x2, PT ;  /* 0x000000020e00780c */ /* 0x000fc80003f05270 */
[----:B------:R-:W-:Y:S02]  /*22b0*/  SEL R3, RZ, 0x1, P0 ;  /* 0x00000001ff037807 */ /* 0x000fe40000000000 */
[----:B------:R-:W-:Y:S02]  /*22c0*/  SEL R14, R14, RZ, P0 ;  /* 0x000000ff0e0e7207 */ /* 0x000fe40000000000 */
[----:B------:R-:W-:Y:S01]  /*22d0*/  LOP3.LUT R12, R12, R3, RZ, 0x3c, !PT ;  /* 0x000000030c0c7212 */ /* 0x000fe200078e3cff */
[----:B------:R-:W-:Y:S06]  /*22e0*/  @P2 BRA `(.L_x_35) ;  /* 0xfffffff000982947 */ /* 0x000fec000383ffff */
[----:B------:R-:W-:Y:S01]  /*22f0*/  UIADD3 UR4, UPT, UPT, UR4, 0x20, URZ ;  /* 0x0000002004047890 */ /* 0x000fe2000fffe0ff */
[----:B------:R-:W-:-:S03]  /*2300*/  SHF.L.U32 R3, R15, 0x1f, RZ ;  /* 0x0000001f0f037819 */ /* 0x000fc600000006ff */
[----:B------:R-:W-:-:S09]  /*2310*/  ULEA UR5, UR6, UR4, 0x3 ;  /* 0x0000000406057291 */ /* 0x000fd2000f8e18ff */
[----:B------:R-:W1:Y:S02]  /*2320*/  SYNCS.PHASECHK.TRANS64.TRYWAIT P0, [UR5], R3 ;  /* 0x00000003ff0075a7 */ /* 0x000e640008001105 */
[----:B-1----:R-:W-:Y:S05]  /*2330*/  @!P0 BRA `(.L_x_36) ;  /* 0x0000005800e88947 */ /* 0x002fea0003800000 */
.L_x_136:
[----:B------:R-:W-:-:S04]  /*2340*/  UIADD3 UR6, UPT, UPT, UR6, 0x1, URZ ;  /* 0x0000000106067890 */ /* 0x000fc8000fffe0ff */
[----:B------:R-:W-:-:S04]  /*2350*/  UISETP.NE.AND UP0, UPT, UR6, 0x4, UPT ;  /* 0x000000040600788c */ /* 0x000fc8000bf05270 */
[----:B------:R-:W-:Y:S02]  /*2360*/  USEL UR7, URZ, 0x1, UP0 ;  /* 0x00000001ff077887 */ /* 0x000fe40008000000 */
[----:B------:R-:W-:-:S04]  /*2370*/  USEL UR6, UR6, URZ, UP0 ;  /* 0x000000ff06067287 */ /* 0x000fc80008000000 */
[----:B------:R-:W-:Y:S01]  /*2380*/  ULEA UR5, UR6, UR4, 0x3 ;  /* 0x0000000406057291 */ /* 0x000fe2000f8e18ff */
[----:B------:R-:W-:-:S04]  /*2390*/  LOP3.LUT R2, R15, UR7, RZ, 0x3c, !PT ;  /* 0x000000070f027c12 */ /* 0x000fc8000f8e3cff */
[----:B-1----:R-:W-:-:S04]  /*23a0*/  SHF.L.U32 R3, R2, 0x1f, RZ ;  /* 0x0000001f02037819 */ /* 0x002fc800000006ff */
[----:B------:R-:W1:Y:S02]  /*23b0*/  SYNCS.PHASECHK.TRANS64.TRYWAIT P0, [UR5], R3 ;  /* 0x00000003ff0075a7 */ /* 0x000e640008001105 */
[----:B-1----:R-:W-:Y:S05]  /*23c0*/  @!P0 BRA `(.L_x_37) ;  /* 0x0000005800dc8947 */ /* 0x002fea0003800000 */
.L_x_138:
        /* <DEDUP_REMOVED lines=9> */
.L_x_140:
[----:B------:R-:W-:-:S04]  /*2460*/  UIADD3 UR6, UPT, UPT, UR6, 0x1, URZ ;  /* 0x0000000106067890 */ /* 0x000fc8000fffe0ff */
[----:B------:R-:W-:-:S04]  /*2470*/  UISETP.NE.AND UP0, UPT, UR6, 0x4, UPT ;  /* 0x000000040600788c */ /* 0x000fc8000bf05270 */
[----:B------:R-:W-:Y:S02]  /*2480*/  USEL UR5, URZ, 0x1, UP0 ;  /* 0x00000001ff057887 */ /* 0x000fe40008000000 */
[----:B------:R-:W-:-:S04]  /*2490*/  USEL UR6, UR6, URZ, UP0 ;  /* 0x000000ff06067287 */ /* 0x000fc80008000000 */
[----:B------:R-:W-:Y:S01]  /*24a0*/  ULEA UR6, UR6, UR4, 0x3 ;  /* 0x0000000406067291 */ /* 0x000fe2000f8e18ff */
[----:B-1----:R-:W-:-:S04]  /*24b0*/  LOP3.LUT R3, R2, UR5, RZ, 0x3c, !PT ;  /* 0x0000000502037c12 */ /* 0x002fc8000f8e3cff */
[----:B------:R-:W-:Y:S01]  /*24c0*/  SHF.L.U32 R3, R3, 0x1f, RZ ;  /* 0x0000001f03037819 */ /* 0x000fe200000006ff */
[----:B----4-:R-:W-:-:S07]  /*24d0*/  IMAD.U32 R0, RZ, RZ, UR6 ;  /* 0x00000006ff007e24 */ /* 0x010fce000f8e00ff */
.L_x_39:
[----:B-1----:R1:W2:Y:S02]  /*24e0*/  SYNCS.PHASECHK.TRANS64.TRYWAIT P0, [R0+URZ], R3 ;  /* 0x00000003000075a7 */ /* 0x0022a400080011ff */
[----:B--2---:R-:W-:Y:S05]  /*24f0*/  @!P0 NANOSLEEP.SYNCS 0x989680 ;  /* 0x009896800000895d */ /* 0x004fea0003900000 */
[----:B------:R-:W2:Y:S02]  /*2500*/  @!P0 SYNCS.PHASECHK.TRANS64 P0, [R0+URZ], R3 ;  /* 0x00000003000085a7 */ /* 0x000ea400080010ff */
[----:B--2---:R-:W-:Y:S05]  /*2510*/  @P0 EXIT ;  /* 0x000000000000094d */ /* 0x004fea0003800000 */
[----:B------:R-:W-:Y:S05]  /*2520*/  BRA `(.L_x_39) ;  /* 0xfffffffc00ec7947 */ /* 0x000fea000383ffff */
.L_x_17:
[----:B------:R-:W-:-:S04]  /*2530*/  UISETP.NE.AND UP1, UPT, UR37, URZ, UPT ;  /* 0x000000ff2500728c */ /* 0x000fc8000bf25270 */
[----:B------:R-:W-:-:S09]  /*2540*/  UISETP.NE.OR UP1, UPT, UR8, 0x1, UP1 ;  /* 0x000000010800788c */ /* 0x000fd20008f25670 */
[----:B------:R-:W-:Y:S05]  /*2550*/  BRA.U UP1, `(.L_x_40) ;  /* 0x0000000501487547 */ /* 0x000fea000b800000 */
[----:B------:R-:W-:Y:S01]  /*2560*/  ISETP.NE.AND P2, PT, R2, RZ, PT ;  /* 0x000000ff0200720c */ /* 0x000fe20003f45270 */
[----:B------:R-:W-:Y:S01]  /*2570*/  IMAD.MOV.U32 R12, RZ, RZ, 0x1 ;  /* 0x00000001ff0c7424 */ /* 0x000fe200078e00ff */
[----:B------:R-:W-:Y:S02]  /*2580*/  CS2R R10, SRZ ;  /* 0x00000000000a7805 */ /* 0x000fe4000001ff00 */
[----:B------:R-:W-:Y:S01]  /*2590*/  CS2R R8, SRZ ;  /* 0x0000000000087805 */ /* 0x000fe2000001ff00 */
[----:B------:R-:W-:Y:S01]  /*25a0*/  UMOV UR4, 0x400 ;  /* 0x0000040000047882 */ /* 0x000fe20000000000 */
[----:B------:R-:W-:Y:S01]  /*25b0*/  UMOV UR6, URZ ;  /* 0x000000ff00067c82 */ /* 0x000fe20008000000 */
[----:B------:R-:W-:-:S12]  /*25c0*/  ULEA UR37, UR37, UR4, 0x18 ;  /* 0x0000000425257291 */ /* 0x000fd8000f8ec0ff */
.L_x_44:
[----:B------:R-:W-:Y:S02]  /*25d0*/  LEA R0, R8, UR37, 0x3 ;  /* 0x0000002508007c11 */ /* 0x000fe4000f8e18ff */
[----:B------:R-:W-:-:S03]  /*25e0*/  SHF.L.U32 R5, R9, 0x1f, RZ ;  /* 0x0000001f09057819 */ /* 0x000fc600000006ff */
[----:B------:R-:W-:Y:S01]  /*25f0*/  VIADD R4, R0, 0x100 ;  /* 0x0000010000047836 */ /* 0x000fe20000000000 */
[----:B------:R-:W1:Y:S02]  /*2600*/  SYNCS.PHASECHK.TRANS64.TRYWAIT P0, [R0+URZ+0xf0], R5 ;  /* 0x0000f005000075a7 */ /* 0x000e6400080011ff */
[----:B-1----:R-:W-:Y:S05]  /*2610*/  @!P0 BRA `(.L_x_41) ;  /* 0x0000005800788947 */ /* 0x002fea0003800000 */
.L_x_141:
[----:B------:R-:W-:Y:S01]  /*2620*/  ULEA UR5, UR6, UR37, 0x3 ;  /* 0x0000002506057291 */ /* 0x000fe2000f8e18ff */
[----:B------:R-:W-:Y:S02]  /*2630*/  PRMT R4, RZ, 0x654, R4 ;  /* 0x00000654ff047816 */ /* 0x000fe40000000004 */
[----:B-1----:R-:W-:Y:S01]  /*2640*/  SHF.L.U32 R5, R12, 0x1f, RZ ;  /* 0x0000001f0c057819 */ /* 0x002fe200000006ff */
[----:B------:R-:W-:Y:S01]  /*2650*/  UIADD3 UR4, UPT, UPT, UR5, 0x90, URZ ;  /* 0x0000009005047890 */ /* 0x000fe2000fffe0ff */
[----:B------:R1:W-:Y:S05]  /*2660*/  SYNCS.ARRIVE.TRANS64.RED.A1T0 RZ, [R4+URZ], RZ ;  /* 0x000000ff04ff79a7 */ /* 0x0003ea00081004ff */
[----:B------:R-:W-:Y:S01]  /*2670*/  IMAD.U32 R7, RZ, RZ, UR4 ;  /* 0x00000004ff077e24 */ /* 0x000fe2000f8e00ff */
[----:B------:R-:W2:Y:S04]  /*2680*/  SYNCS.PHASECHK.TRANS64.TRYWAIT P0, [UR5+0xa0], R5 ;  /* 0x0000a005ff0075a7 */ /* 0x000ea80008001105 */
[----:B------:R-:W-:Y:S01]  /*2690*/  PRMT R6, R2, 0x654, R7 ;  /* 0x0000065402067816 */ /* 0x000fe20000000007 */
[----:B-1----:R-:W-:Y:S01]  /*26a0*/  @!P2 IMAD.MOV.U32 R4, RZ, RZ, 0x10 ;  /* 0x00000010ff04a424 */ /* 0x002fe200078e00ff */
[----:B--2---:R-:W-:Y:S06]  /*26b0*/  @!P0 BRA `(.L_x_42) ;  /* 0x0000005800648947 */ /* 0x004fec0003800000 */
.L_x_143:
[----:B------:R-:W-:Y:S01]  /*26c0*/  ULEA UR4, UR6, UR37, 0x4 ;  /* 0x0000002506047291 */ /* 0x000fe2000f8e20ff */
[----:B------:R-:W-:Y:S01]  /*26d0*/  SEL R3, R6, R3, !P2 ;  /* 0x0000000306037207 */ /* 0x000fe20005000000 */
[----:B------:R-:W-:Y:S01]  /*26e0*/  UIADD3 UR5, UPT, UPT, UR5, 0x90, URZ ;  /* 0x0000009005057890 */ /* 0x000fe2000fffe0ff */
[----:B-1----:R-:W-:Y:S01]  /*26f0*/  LEA R0, R11, UR37, 0x3 ;  /* 0x000000250b007c11 */ /* 0x002fe2000f8e18ff */
[----:B------:R-:W-:Y:S01]  /*2700*/  UIADD3 UR4, UPT, UPT, UR4, 0x120, URZ ;  /* 0x0000012004047890 */ /* 0x000fe2000fffe0ff */
[----:B------:R-:W-:Y:S01]  /*2710*/  SHF.L.U32 R5, R10, 0x1f, RZ ;  /* 0x0000001f0a057819 */ /* 0x000fe200000006ff */
[----:B------:R1:W-:Y:S01]  /*2720*/  @!P2 SYNCS.ARRIVE.TRANS64.RED RZ, [R3+URZ], R4 ;  /* 0x0000000403ffa9a7 */ /* 0x0003e200080004ff */
[----:B------:R-:W-:Y:S01]  /*2730*/  UIADD3 UR6, UPT, UPT, UR6, 0x1, URZ ;  /* 0x0000000106067890 */ /* 0x000fe2000fffe0ff */
[----:B------:R-:W-:-:S03]  /*2740*/  VIADD R8, R8, 0x1 ;  /* 0x0000000108087836 */ /* 0x000fc60000000000 */
[----:B------:R-:W-:Y:S02]  /*2750*/  UISETP.NE.AND UP0, UPT, UR6, 0x2, UPT ;  /* 0x000000020600788c */ /* 0x000fe4000bf05270 */
[----:B------:R-:W-:Y:S06]  /*2760*/  UGETNEXTWORKID.BROADCAST [UR4], [UR5] ;  /* 0x00000000040073ca */ /* 0x000fec0008000100 */
[----:B------:R-:W-:Y:S01]  /*2770*/  USEL UR4, URZ, 0x1, UP0 ;  /* 0x00000001ff047887 */ /* 0x000fe20008000000 */
[----:B------:R-:W-:Y:S01]  /*2780*/  ISETP.NE.AND P0, PT, R8, 0x2, PT ;  /* 0x000000020800780c */ /* 0x000fe20003f05270 */
[----:B------:R-:W-:Y:S01]  /*2790*/  USEL UR6, UR6, URZ, UP0 ;  /* 0x000000ff06067287 */ /* 0x000fe20008000000 */
[----:B------:R-:W2:Y:S03]  /*27a0*/  SYNCS.PHASECHK.TRANS64.TRYWAIT P1, [R0+URZ+0x90], R5 ;  /* 0x00009005000075a7 */ /* 0x000ea600080211ff */
[----:B------:R-:W-:Y:S01]  /*27b0*/  LOP3.LUT R12, R12, UR4, RZ, 0x3c, !PT ;  /* 0x000000040c0c7c12 */ /* 0x000fe2000f8e3cff */
[----:B-12---:R-:W-:Y:S07]  /*27c0*/  @!P1 BRA `(.L_x_43) ;  /* 0x0000005800389947 */ /* 0x006fee0003800000 */
.L_x_144:
[C---:B------:R-:W-:Y:S01]  /*27d0*/  LEA R4, R11.reuse, UR37, 0x4 ;  /* 0x000000250b047c11 */ /* 0x040fe2000f8e20ff */
[----:B-1----:R-:W-:Y:S01]  /*27e0*/  VIADD R0, R0, 0xa0 ;  /* 0x000000a000007836 */ /* 0x002fe20000000000 */
[----:B------:R-:W-:Y:S01]  /*27f0*/  SEL R8, R8, RZ, P0 ;  /* 0x000000ff08087207 */ /* 0x000fe20000000000 */
[----:B------:R-:W-:-:S03]  /*2800*/  VIADD R11, R11, 0x1 ;  /* 0x000000010b0b7836 */ /* 0x000fc60000000000 */
[----:B------:R-:W1:Y:S01]  /*2810*/  LDS.128 R4, [R4+0x120] ;  /* 0x0001200004047984 */ /* 0x000e620000000c00 */
[----:B------:R-:W-:Y:S02]  /*2820*/  PRMT R0, RZ, 0x654, R0 ;  /* 0x00000654ff007816 */ /* 0x000fe40000000000 */
[C---:B------:R-:W-:Y:S01]  /*2830*/  ISETP.NE.AND P1, PT, R11.reuse, 0x2, PT ;  /* 0x000000020b00780c */ /* 0x040fe20003f25270 */
[----:B------:R-:W-:Y:S01]  /*2840*/  @!PT LDS RZ, [RZ] ;  /* 0x00000000fffff984 */ /* 0x000fe20000000800 */
[----:B------:R-:W-:Y:S01]  /*2850*/  @!PT LDS RZ, [RZ] ;  /* 0x00000000fffff984 */ /* 0x000fe20000000800 */
[----:B------:R-:W-:Y:S01]  /*2860*/  @!PT LDS RZ, [RZ] ;  /* 0x00000000fffff984 */ /* 0x000fe20000000800 */
[----:B------:R-:W-:Y:S01]  /*2870*/  @!PT LDS RZ, [RZ] ;  /* 0x00000000fffff984 */ /* 0x000fe20000000800 */
[----:B------:R2:W-:Y:S06]  /*2880*/  MEMBAR.ALL.CTA ;  /* 0x0000000000007992 */ /* 0x0005ec0000008000 */
[----:B--2---:R-:W2:Y:S01]  /*2890*/  FENCE.VIEW.ASYNC.S ;  /* 0x00000000000073c6 */ /* 0x004ea20000000000 */
[----:B------:R-:W-:Y:S01]  /*28a0*/  SEL R11, R11, RZ, P1 ;  /* 0x000000ff0b0b7207 */ /* 0x000fe20000800000 */
[----:B--2---:R2:W-:Y:S01]  /*28b0*/  SYNCS.ARRIVE.TRANS64.RED.A1T0 RZ, [R0+URZ], RZ ;  /* 0x000000ff00ff79a7 */ /* 0x0045e200081004ff */
[----:B-1----:R-:W-:-:S02]  /*28c0*/  LOP3.LUT P3, RZ, R6, 0x1, RZ, 0xc0, !PT ;  /* 0x0000000106ff7812 */ /* 0x002fc4000786c0ff */
[----:B------:R-:W-:-:S04]  /*28d0*/  SEL R5, RZ, 0x1, P1 ;  /* 0x00000001ff057807 */ /* 0x000fc80000800000 */
[----:B------:R-:W-:Y:S02]  /*28e0*/  LOP3.LUT R10, R10, R5, RZ, 0x3c, !PT ;  /* 0x000000050a0a7212 */ /* 0x000fe400078e3cff */
[----:B--2---:R-:W-:-:S04]  /*28f0*/  SEL R0, RZ, 0x1, P0 ;  /* 0x00000001ff007807 */ /* 0x004fc80000000000 */
[----:B------:R-:W-:Y:S01]  /*2900*/  LOP3.LUT R9, R9, R0, RZ, 0x3c, !PT ;  /* 0x0000000009097212 */ /* 0x000fe200078e3cff */
[----:B------:R-:W-:Y:S06]  /*2910*/  @P3 BRA `(.L_x_44) ;  /* 0xfffffffc002c3947 */ /* 0x000fec000383ffff */
[----:B------:R-:W-:Y:S01]  /*2920*/  ULEA UR5, UR6, UR37, 0x3 ;  /* 0x0000002506057291 */ /* 0x000fe2000f8e18ff */
[----:B------:R-:W-:-:S08]  /*2930*/  SHF.L.U32 R3, R12, 0x1f, RZ ;  /* 0x0000001f0c037819 */ /* 0x000fd000000006ff */
[----:B------:R-:W1:Y:S02]  /*2940*/  SYNCS.PHASECHK.TRANS64 P0, [UR5+0xa0], R3 ;  /* 0x0000a003ff0075a7 */ /* 0x000e640008001005 */
[----:B-1----:R-:W-:Y:S05]  /*2950*/  @P0 BRA `(.L_x_45) ;  /* 0x0000000000080947 */ /* 0x002fea0003800000 */
[----:B------:R-:W1:Y:S02]  /*2960*/  SYNCS.PHASECHK.TRANS64.TRYWAIT P0, [UR5+0xa0], R3 ;  /* 0x0000a003ff0075a7 */ /* 0x000e640008001105 */
[----:B-1----:R-:W-:Y:S05]  /*2970*/  @!P0 BRA `(.L_x_46) ;  /* 0x0000005400e08947 */ /* 0x002fea0003800000 */
.L_x_45:
[----:B------:R-:W-:-:S04]  /*2980*/  UIADD3 UR4, UPT, UPT, UR6, 0x1, URZ ;  /* 0x0000000106047890 */ /* 0x000fc8000fffe0ff */
[----:B------:R-:W-:-:S04]  /*2990*/  UISETP.NE.AND UP0, UPT, UR4, 0x2, UPT ;  /* 0x000000020400788c */ /* 0x000fc8000bf05270 */
[----:B------:R-:W-:Y:S02]  /*29a0*/  USEL UR7, URZ, 0x1, UP0 ;  /* 0x00000001ff077887 */ /* 0x000fe40008000000 */
[----:B------:R-:W-:-:S04]  /*29b0*/  USEL UR4, UR4, URZ, UP0 ;  /* 0x000000ff04047287 */ /* 0x000fc80008000000 */
[----:B------:R-:W-:Y:S01]  /*29c0*/  ULEA UR4, UR4, UR37, 0x3 ;  /* 0x0000002504047291 */ /* 0x000fe2000f8e18ff */
[----:B-1----:R-:W-:-:S04]  /*29d0*/  LOP3.LUT R3, R12, UR7, RZ, 0x3c, !PT ;  /* 0x000000070c037c12 */ /* 0x002fc8000f8e3cff */
[----:B------:R-:W-:-:S04]  /*29e0*/  SHF.L.U32 R0, R3, 0x1f, RZ ;  /* 0x0000001f03007819 */ /* 0x000fc800000006ff */
[----:B------:R-:W1:Y:S02]  /*29f0*/  SYNCS.PHASECHK.TRANS64 P0, [UR4+0xa0], R0 ;  /* 0x0000a000ff0075a7 */ /* 0x000e640008001004 */
[----:B-1----:R-:W-:Y:S05]  /*2a00*/  @P0 EXIT ;  /* 0x000000000000094d */ /* 0x002fea0003800000 */
[----:B------:R-:W-:Y:S02]  /*2a10*/  SHF.L.U32 R3, R3, 0x1f, RZ ;  /* 0x0000001f03037819 */ /* 0x000fe400000006ff */
[----:B------:R-:W-:-:S07]  /*2a20*/  MOV R0, UR4 ;  /* 0x0000000400007c02 */ /* 0x000fce0008000f00 */
.L_x_47:
[----:B-1----:R1:W2:Y:S02]  /*2a30*/  SYNCS.PHASECHK.TRANS64.TRYWAIT P0, [R0+URZ+0xa0], R3 ;  /* 0x0000a003000075a7 */ /* 0x0022a400080011ff */
[----:B--2---:R-:W-:Y:S05]  /*2a40*/  @!P0 NANOSLEEP.SYNCS 0x989680 ;  /* 0x009896800000895d */ /* 0x004fea0003900000 */
[----:B------:R-:W2:Y:S02]  /*2a50*/  @!P0 SYNCS.PHASECHK.TRANS64 P0, [R0+URZ+0xa0], R3 ;  /* 0x0000a003000085a7 */ /* 0x000ea400080010ff */
[----:B--2---:R-:W-:Y:S05]  /*2a60*/  @P0 EXIT ;  /* 0x000000000000094d */ /* 0x004fea0003800000 */
[----:B------:R-:W-:Y:S05]  /*2a70*/  BRA `(.L_x_47) ;  /* 0xfffffffc00ec7947 */ /* 0x000fea000383ffff */
.L_x_40:
[----:B------:R-:W-:-:S09]  /*2a80*/  UISETP.NE.AND UP1, UPT, UR8, URZ, UPT ;  /* 0x000000ff0800728c */ /* 0x000fd2000bf25270 */
[----:B------:R-:W-:Y:S05]  /*2a90*/  BRA.U UP1, `(.L_x_48) ;  /* 0x0000000d01947547 */ /* 0x000fea000b800000 */
[----:B------:R-:W-:Y:S01]  /*2aa0*/  UMOV UR4, 0x40 ;  /* 0x0000004000047882 */ /* 0x000fe20000000000 */
[----:B------:R-:W-:Y:S01]  /*2ab0*/  NOP ;  /* 0x0000000000007918 */ /* 0x000fe20000000000 */
[----:B------:R-:W-:Y:S01]  /*2ac0*/  ULEA UR4, UR37, UR4, 0x18 ;  /* 0x0000000425047291 */ /* 0x000fe2000f8ec0ff */
[----:B------:R-:W-:Y:S02]  /*2ad0*/  UMOV UR5, 0x400 ;  /* 0x0000040000057882 */ /* 0x000fe40000000000 */
[----:B------:R-:W-:-:S06]  /*2ae0*/  ULEA UR37, UR37, UR5, 0x18 ;  /* 0x0000000525257291 */ /* 0x000fcc000f8ec0ff */
[----:B------:R-:W1:Y:S02]  /*2af0*/  LDS.U8 R0, [UR4+0x1c] ;  /* 0x00001c04ff007984 */ /* 0x000e640008000000 */
[----:B-1----:R-:W-:-:S13]  /*2b00*/  ISETP.NE.AND P0, PT, R0, RZ, PT ;  /* 0x000000ff0000720c */ /* 0x002fda0003f05270 */
[----:B------:R-:W-:Y:S05]  /*2b10*/  @P0 BRA `(.L_x_49) ;  /* 0x0000000000580947 */ /* 0x000fea0003800000 */
[----:B------:R-:W-:-:S13]  /*2b20*/  ELECT P0, URZ, PT ;  /* 0x0000000000ff782f */ /* 0x000fda0003800000 */
[----:B------:R-:W-:Y:S05]  /*2b30*/  @!P0 BRA `(.L_x_50) ;  /* 0x0000000000608947 */ /* 0x000fea0003800000 */
[----:B------:R-:W-:Y:S01]  /*2b40*/  UMOV UR5, 0x10 ;  /* 0x0000001000057882 */ /* 0x000fe20000000000 */
[----:B------:R-:W-:Y:S01]  /*2b50*/  HFMA2 R0, -RZ, RZ, 0, 5.9604644775390625e-08 ;  /* 0x00000001ff007431 */ /* 0x000fe200000001ff */
[----:B------:R-:W-:-:S03]  /*2b60*/  MOV R2, 0xffff ;  /* 0x0000ffff00027802 */ /* 0x000fc60000000f00 */
[----:B------:R-:W-:Y:S04]  /*2b70*/  DEPBAR.LE SB1, 0x36 ;  /* 0x00009d800000791a */ /* 0x000fe80000000000 */
[----:B------:R-:W1:Y:S02]  /*2b80*/  UTCATOMSWS.FIND_AND_SET.ALIGN UP0, UR5, UR5 ;  /* 0x00000005000575e3 */ /* 0x000e640008000800 */
[----:B-1----:R-:W-:Y:S01]  /*2b90*/  MOV R3, UR5 ;  /* 0x0000000500037c02 */ /* 0x002fe20008000f00 */
[----:B------:R-:W-:Y:S06]  /*2ba0*/  BRA.U UP0, `(.L_x_51) ;  /* 0x0000000100187547 */ /* 0x000fec000b800000 */
.L_x_52:
[----:B------:R-:W-:Y:S05]  /*2bb0*/  NANOSLEEP 0x64 ;  /* 0x000000640000795d */ /* 0x000fea0003800000 */
[----:B------:R-:W-:-:S05]  /*2bc0*/  UMOV UR5, 0x10 ;  /* 0x0000001000057882 */ /* 0x000fca0000000000 */
[----:B------:R-:W-:Y:S04]  /*2bd0*/  DEPBAR.LE SB1, 0x36 ;  /* 0x00009d800000791a */ /* 0x000fe80000000000 */
[----:B------:R-:W1:Y:S02]  /*2be0*/  UTCATOMSWS.FIND_AND_SET.ALIGN UP0, UR5, UR5 ;  /* 0x00000005000575e3 */ /* 0x000e640008000800 */
[----:B-1----:R-:W-:Y:S01]  /*2bf0*/  MOV R3, UR5 ;  /* 0x0000000500037c02 */ /* 0x002fe20008000f00 */
[----:B------:R-:W-:Y:S05]  /*2c00*/  BRA.U !UP0, `(.L_x_52) ;  /* 0xfffffffd08e87547 */ /* 0x000fea000b83ffff */
.L_x_51:
[-C--:B------:R-:W-:Y:S02]  /*2c10*/  SHF.L.U32 R2, R2, R3.reuse, RZ ;  /* 0x0000000302027219 */ /* 0x080fe400000006ff */
[----:B------:R-:W-:Y:S01]  /*2c20*/  SHF.L.U32 R0, R0, R3, RZ ;  /* 0x0000000300007219 */ /* 0x000fe200000006ff */
[----:B------:R-:W-:Y:S02]  /*2c30*/  IMAD.SHL.U32 R3, R3, 0x20, RZ ;  /* 0x0000002003037824 */ /* 0x000fe400078e00ff */
[----:B------:R1:W-:Y:S04]  /*2c40*/  ATOMS.OR RZ, [UR4+0x14], R2 ;  /* 0x00001402ffff798c */ /* 0x0003e8000b000004 */
[----:B------:R1:W-:Y:S04]  /*2c50*/  ATOMS.OR RZ, [UR4+0x18], R0 ;  /* 0x00001800ffff798c */ /* 0x0003e8000b000004 */
[----:B------:R1:W-:Y:S01]  /*2c60*/  STS [UR37+0x140], R3 ;  /* 0x00014003ff007988 */ /* 0x0003e20008000825 */
[----:B------:R-:W-:Y:S05]  /*2c70*/  BRA `(.L_x_50) ;  /* 0x0000000000107947 */ /* 0x000fea0003800000 */
.L_x_49:
[----:B------:R-:W-:Y:S02]  /*2c80*/  MOV R0, 0xffffffff ;  /* 0xffffffff00007802 */ /* 0x000fe40000000f00 */
[----:B------:R-:W-:-:S03]  /*2c90*/  MOV R2, 0x2cc0 ;  /* 0x00002cc000027802 */ /* 0x000fc60000000f00 */
[----:B------:R1:W-:Y:S04]  /*2ca0*/  STS [UR37+0x140], R0 ;  /* 0x00014000ff007988 */ /* 0x0003e80008000825 */
[----:B-1-3-5:R-:W-:Y:S05]  /*2cb0*/  CALL.REL.NOINC `($__internal_1_$__cuda_sm10x_tcgen05_guardrail_trap_phase_invalid_during_alloc) ;  /* 0x0000005c00287944 */ /* 0x02afea0003c00000 */
.L_x_50:
[----:B------:R-:W-:Y:S05]  /*2cc0*/  WARPSYNC.ALL ;  /* 0x0000000000007948 */ /* 0x000fea0003800000 */
[----:B------:R-:W2:Y:S01]  /*2cd0*/  S2UR UR6, SR_CgaCtaId ;  /* 0x00000000000679c3 */ /* 0x000ea20000008800 */
[----:B------:R-:W-:Y:S01]  /*2ce0*/  UMOV UR4, 0x400 ;  /* 0x0000040000047882 */ /* 0x000fe20000000000 */
[----:B------:R-:W-:-:S06]  /*2cf0*/  NOP ;  /* 0x0000000000007918 */ /* 0x000fcc0000000000 */
[----:B------:R-:W-:Y:S06]  /*2d00*/  BAR.ARV 0x6, 0xa0 ;  /* 0x0182800000007b1d */ /* 0x000fec0000002000 */
[----:B------:R-:W4:Y:S01]  /*2d10*/  LDCU UR7, c[0x0][0x38c] ;  /* 0x00007180ff0777ac */ /* 0x000f220008000800 */
[----:B------:R-:W-:Y:S01]  /*2d20*/  IMAD.MOV.U32 R11, RZ, RZ, 0x1 ;  /* 0x00000001ff0b7424 */ /* 0x000fe200078e00ff */
[----:B------:R-:W-:Y:S01]  /*2d30*/  CS2R R8, SRZ ;  /* 0x0000000000087805 */ /* 0x000fe2000001ff00 */
[----:B------:R-:W-:Y:S01]  /*2d40*/  IMAD.MOV.U32 R10, RZ, RZ, RZ ;  /* 0x000000ffff0a7224 */ /* 0x000fe200078e00ff */
[----:B------:R-:W-:Y:S01]  /*2d50*/  UMOV UR18, URZ ;  /* 0x000000ff00127c82 */ /* 0x000fe20008000000 */
[----:B------:R-:W-:Y:S01]  /*2d60*/  UMOV UR17, URZ ;  /* 0x000000ff00117c82 */ /* 0x000fe20008000000 */
[----:B------:R-:W-:Y:S01]  /*2d70*/  UMOV UR22, 0x0 ;  /* 0x0000000000167882 */ /* 0x000fe20000000000 */
[----:B------:R-:W-:Y:S01]  /*2d80*/  UMOV UR23, 0x4200490 ;  /* 0x0420049000177882 */ /* 0x000fe20000000000 */
[----:B------:R-:W-:Y:S01]  /*2d90*/  UMOV UR20, 0x0 ;  /* 0x0000000000147882 */ /* 0x000fe20000000000 */
[----:B------:R-:W-:Y:S01]  /*2da0*/  UMOV UR21, 0x4200490 ;  /* 0x0420049000157882 */ /* 0x000fe20000000000 */
[----:B--2---:R-:W-:Y:S01]  /*2db0*/  ULEA UR6, UR6, UR4, 0x18 ;  /* 0x0000000406067291 */ /* 0x004fe2000f8ec0ff */
[----:B------:R-:W2:Y:S03]  /*2dc0*/  LDCU UR4, c[0x0][0x38c] ;  /* 0x00007180ff0477ac */ /* 0x000ea60008000800 */
[----:B------:R-:W-:-:S02]  /*2dd0*/  UIADD3 UR11, UPT, UPT, UR6, 0x4400, URZ ;  /* 0x00004400060b7890 */ /* 0x000fc4000fffe0ff */
[----:B----4-:R-:W-:-:S03]  /*2de0*/  UIADD3 UR7, UPT, UPT, UR7, 0x1f, URZ ;  /* 0x0000001f07077890 */ /* 0x010fc6000fffe0ff */
[----:B-1----:R-:W1:Y:S01]  /*2df0*/  LDS R0, [UR6+0x140] ;  /* 0x00014006ff007984 */ /* 0x002e620008000800 */
[----:B------:R-:W-:Y:S02]  /*2e00*/  UIADD3 UR12, UPT, UPT, UR6, 0x8400, URZ ;  /* 0x00008400060c7890 */ /* 0x000fe4000fffe0ff */
[----:B------:R-:W-:Y:S02]  /*2e10*/  USHF.R.S32.HI UR5, URZ, 0x1f, UR7 ;  /* 0x0000001fff057899 */ /* 0x000fe40008011407 */
[----:B------:R-:W-:Y:S02]  /*2e20*/  USHF.R.U32.HI UR11, URZ, 0x4, UR11 ;  /* 0x00000004ff0b7899 */ /* 0x000fe4000801160b */
[----:B------:R-:W-:Y:S02]  /*2e30*/  ULEA.HI UR5, UR5, UR7, URZ, 0x5 ;  /* 0x0000000705057291 */ /* 0x000fe4000f8f28ff */
[----:B------:R-:W-:Y:S02]  /*2e40*/  USHF.R.U32.HI UR12, URZ, 0x4, UR12 ;  /* 0x00000004ff0c7899 */ /* 0x000fe4000801160c */
[----:B------:R-:W-:-:S02]  /*2e50*/  USHF.R.S32.HI UR5, URZ, 0x5, UR5 ;  /* 0x00000005ff057899 */ /* 0x000fc40008011405 */
[----:B------:R-:W-:Y:S02]  /*2e60*/  ULOP3.LUT UR11, UR11, 0x3fff, URZ, 0xc0, !UPT ;  /* 0x00003fff0b0b7892 */ /* 0x000fe4000f8ec0ff */
[----:B------:R-:W-:Y:S02]  /*2e70*/  UISETP.LT.AND UP0, UPT, UR5, 0x1, UPT ;  /* 0x000000010500788c */ /* 0x000fe4000bf01270 */
[----:B------:R-:W-:Y:S02]  /*2e80*/  ULOP3.LUT UR12, UR12, 0x3fff, URZ, 0xc0, !UPT ;  /* 0x00003fff0c0c7892 */ /* 0x000fe4000f8ec0ff */
[----:B------:R-:W-:Y:S02]  /*2e90*/  USEL UR10, UR5, 0x1, !UP0 ;  /* 0x00000001050a7887 */ /* 0x000fe4000c000000 */
[----:B------:R-:W-:Y:S02]  /*2ea0*/  ULOP3.LUT UR11, UR11, 0x10000, URZ, 0xfc, !UPT ;  /* 0x000100000b0b7892 */ /* 0x000fe4000f8efcff */
[----:B------:R-:W-:-:S02]  /*2eb0*/  ULOP3.LUT UR12, UR12, 0x10000, URZ, 0xfc, !UPT ;  /* 0x000100000c0c7892 */ /* 0x000fc4000f8efcff */
[----:B------:R-:W-:Y:S02]  /*2ec0*/  UIADD3 UR10, UPT, UPT, -UR10, URZ, URZ ;  /* 0x000000ff0a0a7290 */ /* 0x000fe4000fffe1ff */
[----:B--2---:R-:W-:Y:S01]  /*2ed0*/  UISETP.GE.AND UP3, UPT, UR4, 0x1, UPT ;  /* 0x000000010400788c */ /* 0x004fe2000bf66270 */
[----:B-1----:R-:W-:-:S15]  /*2ee0*/  R2UR UR19, R0 ;  /* 0x00000000001372ca */ /* 0x002fde00000e0000 */
.L_x_59:
[----:B------:R-:W-:Y:S02]  /*2ef0*/  LEA R0, R10, UR6, 0x3 ;  /* 0x000000060a007c11 */ /* 0x000fe4000f8e18ff */
[----:B------:R-:W-:Y:S02]  /*2f00*/  SHF.L.U32 R5, R9, 0x1f, RZ ;  /* 0x0000001f09057819 */ /* 0x000fe400000006ff */
[----:B------:R-:W-:Y:S01]  /*2f10*/  PLOP3.LUT P0, PT, PT, PT, UP3, 0x80, 0x8 ;  /* 0x000000000008781c */ /* 0x000fe20003f0f038 */
[----:B------:R-:W-:Y:S01]  /*2f20*/  VIADD R3, R0, 0xa0 ;  /* 0x000000a000037836 */ /* 0x000fe20000000000 */
[----:B-1----:R-:W1:Y:S02]  /*2f30*/  SYNCS.PHASECHK.TRANS64.TRYWAIT P1, [R0+URZ+0x90], R5 ;  /* 0x00009005000075a7 */ /* 0x002e6400080211ff */
[----:B-1--4-:R-:W-:Y:S09]  /*2f40*/  @!P1 BRA `(.L_x_53) ;  /* 0x0000005000849947 */ /* 0x012ff20003800000 */
.L_x_146:
[----:B------:R-:W-:Y:S01]  /*2f50*/  LEA R4, R10, UR6, 0x4 ;  /* 0x000000060a047c11 */ /* 0x000fe2000f8e20ff */
[----:B------:R-:W-:Y:S01]  /*2f60*/  @UP3 ULEA UR4, UR17, UR6, 0x3 ;  /* 0x0000000611043291 */ /* 0x000fe2000f8e18ff */
[----:B------:R-:W-:Y:S01]  /*2f70*/  PLOP3.LUT P2, PT, PT, PT, PT, 0x80, 0x8 ;  /* 0x000000000008781c */ /* 0x000fe20003f4f070 */
[----:B------:R-:W-:Y:S01]  /*2f80*/  ULEA UR8, UR18, UR6, 0x3 ;  /* 0x0000000612087291 */ /* 0x000fe2000f8e18ff */
[----:B------:R-:W-:Y:S02]  /*2f90*/  PRMT R3, RZ, 0x654, R3 ;  /* 0x00000654ff037816 */ /* 0x000fe40000000003 */
[----:B-1----:R-:W1:Y:S01]  /*2fa0*/  LDS.128 R4, [R4+0x120] ;  /* 0x0001200004047984 */ /* 0x002e620000000c00 */
[----:B------:R-:W-:Y:S02]  /*2fb0*/  @P0 SHF.L.U32 R2, R8, 0x1f, RZ ;  /* 0x0000001f08020819 */ /* 0x000fe400000006ff */
[----:B------:R-:W-:Y:S01]  /*2fc0*/  SHF.L.U32 R0, R11, 0x1f, RZ ;  /* 0x0000001f0b007819 */ /* 0x000fe200000006ff */
[----:B------:R-:W-:Y:S01]  /*2fd0*/  @!PT LDS RZ, [RZ] ;  /* 0x00000000fffff984 */ /* 0x000fe20000000800 */
[----:B------:R-:W-:Y:S01]  /*2fe0*/  @!PT LDS RZ, [RZ] ;  /* 0x00000000fffff984 */ /* 0x000fe20000000800 */
[----:B------:R-:W-:Y:S01]  /*2ff0*/  @!PT LDS RZ, [RZ] ;  /* 0x00000000fffff984 */ /* 0x000fe20000000800 */
[----:B------:R-:W-:Y:S01]  /*3000*/  @!PT LDS RZ, [RZ] ;  /* 0x00000000fffff984 */ /* 0x000fe20000000800 */
[----:B------:R2:W-:Y:S06]  /*3010*/  MEMBAR.ALL.CTA ;  /* 0x0000000000007992 */ /* 0x0005ec0000008000 */
[----:B--2---:R-:W2:Y:S02]  /*3020*/  FENCE.VIEW.ASYNC.S ;  /* 0x00000000000073c6 */ /* 0x004ea40000000000 */
[----:B--2---:R2:W-:Y:S01]  /*3030*/  SYNCS.ARRIVE.TRANS64.RED.A1T0 RZ, [R3+URZ], RZ ;  /* 0x000000ff03ff79a7 */ /* 0x0045e200081004ff */
[----:B------:R2:W4:Y:S01]  /*3040*/  @P0 SYNCS.PHASECHK.TRANS64.TRYWAIT P2, [UR4], R2 ;  /* 0x00000002ff0005a7 */ /* 0x0005220008041104 */
[----:B------:R-:W-:Y:S01]  /*3050*/  ULEA.HI UR4, UR18, UR18, URZ, 0x1 ;  /* 0x0000001212047291 */ /* 0x000fe2000f8f08ff */
[----:B-1----:R-:W-:-:S03]  /*3060*/  LOP3.LUT P1, RZ, R6, 0x1, RZ, 0xc0, !PT ;  /* 0x0000000106ff7812 */ /* 0x002fc6000782c0ff */
[----:B------:R-:W-:Y:S02]  /*3070*/  USHF.L.U32 UR9, UR4, 0x6, URZ ;  /* 0x0000000604097899 */ /* 0x000fe400080006ff */
[----:B------:R-:W-:Y:S02]  /*3080*/  ULOP3.LUT UR4, UR4, 0xffe, URZ, 0xc0, !UPT ;  /* 0x00000ffe04047892 */ /* 0x000fe4000f8ec0ff */
[----:B------:R-:W-:Y:S02]  /*3090*/  ULOP3.LUT UR9, UR9, 0xffffff80, URZ, 0xc0, !UPT ;  /* 0xffffff8009097892 */ /* 0x000fe4000f8ec0ff */
[----:B------:R-:W-:Y:S02]  /*30a0*/  UIADD3 UR4, UPT, UPT, -UR4, UR18, URZ ;  /* 0x0000001204047290 */ /* 0x000fe4000fffe1ff */
[----:B------:R-:W-:Y:S01]  /*30b0*/  UIADD3 UR9, UPT, UPT, UR19, UR9, URZ ;  /* 0x0000000913097290 */ /* 0x000fe2000fffe0ff */
[----:B------:R-:W1:Y:S03]  /*30c0*/  SYNCS.PHASECHK.TRANS64.TRYWAIT P0, [UR8+0xd0], R0 ;  /* 0x0000d000ff0075a7 */ /* 0x000e660008001108 */
[----:B------:R-:W-:Y:S01]  /*30d0*/  ULEA UR9, UR4, UR9, 0x14 ;  /* 0x0000000904097291 */ /* 0x000fe2000f8ea0ff */
[----:B-12-4-:R-:W-:Y:S11]  /*30e0*/  @!P0 BRA `(.L_x_54) ;  /* 0x0000005000308947 */ /* 0x016ff60003800000 */
.L_x_148:
[----:B------:R-:W-:Y:S01]  /*30f0*/  IADD3 R10, PT, PT, R10, 0x1, RZ ;  /* 0x000000010a0a7810 */ /* 0x000fe20007ffe0ff */
[----:B------:R-:W-:Y:S06]  /*3100*/  BRA.U !UP3, `(.L_x_55) ;  /* 0x000000010b987547 */ /* 0x000fec000b800000 */
[----:B------:R-:W-:Y:S01]  /*3110*/  UPLOP3.LUT UP4, UPT, UPT, UPT, UPT, 0x40, 0x4 ;  /* 0x000000000004789c */ /* 0x000fe20003f8e870 */
[----:B------:R-:W-:Y:S01]  /*3120*/  UMOV UR16, UR10 ;  /* 0x0000000a00107c82 */ /* 0x000fe20008000000 */
[----:B------:R-:W-:Y:S01]  /*3130*/  UMOV UR15, UR5 ;  /* 0x00000005000f7c82 */ /* 0x000fe20008000000 */
[----:B------:R-:W-:-:S08]  /*3140*/  UMOV UR14, UR17 ;  /* 0x00000011000e7c82 */ /* 0x000fd00008000000 */
.L_x_58:
[----:B------:R-:W-:Y:S02]  /*3150*/  UIADD3 UR16, UPT, UPT, UR16, 0x1, URZ ;  /* 0x0000000110107890 */ /* 0x000fe4000fffe0ff */
[----:B--2---:R-:W-:Y:S02]  /*3160*/  ULEA UR7, UR14, UR6, 0x3 ;  /* 0x000000060e077291 */ /* 0x004fe4000f8e18ff */
[----:B------:R-:W-:Y:S01]  /*3170*/  UISETP.NE.AND UP0, UPT, UR16, URZ, UPT ;  /* 0x000000ff1000728c */ /* 0x000fe2000bf05270 */
[----:B----4-:R-:W-:Y:S10]  /*3180*/  @P2 BRA `(.L_x_56) ;  /* 0x00000000000c2947 */ /* 0x010ff40003800000 */
[----:B-1----:R-:W-:Y:S04]  /*3190*/  SHF.L.U32 R3, R8, 0x1f, RZ ;  /* 0x0000001f08037819 */ /* 0x002fe800000006ff */
[----:B------:R-:W1:Y:S02]  /*31a0*/  SYNCS.PHASECHK.TRANS64.TRYWAIT P0, [UR7], R3 ;  /* 0x00000003ff0075a7 */ /* 0x000e640008001107 */
[----:B-1----:R-:W-:Y:S05]  /*31b0*/  @!P0 BRA `(.L_x_57) ;  /* 0x0000005000148947 */ /* 0x002fea0003800000 */
.L_x_56:
[----:B------:R-:W-:Y:S01]  /*31c0*/  UISETP.NE.AND UP1, UPT, UR15, 0x1, UPT ;  /* 0x000000010f00788c */ /* 0x000fe2000bf25270 */
[----:B------:R-:W-:Y:S01]  /*31d0*/  PLOP3.LUT P2, PT, PT, PT, PT, 0x80, 0x8 ;  /* 0x000000000008781c */ /* 0x000fe20003f4f070 */
[----:B------:R-:W-:Y:S02]  /*31e0*/  UIADD3 UR17, UPT, UPT, UR14, 0x1, URZ ;  /* 0x000000010e117890 */ /* 0x000fe4000fffe0ff */
[----:B------:R-:W-:Y:S02]  /*31f0*/  ULEA UR24, UR14, UR12, 0x9 ;  /* 0x0000000c0e187291 */ /* 0x000fe4000f8e48ff */
[----:B------:R-:W-:Y:S01]  /*3200*/  UISETP.NE.AND UP2, UPT, UR17, 0x4, UPT ;  /* 0x000000041100788c */ /* 0x000fe2000bf45270 */
[----:B------:R-:W-:Y:S01]  /*3210*/  PLOP3.LUT P0, PT, PT, PT, UP1, 0x80, 0x8 ;  /* 0x000000000008781c */ /* 0x000fe20003f0f018 */
[----:B------:R-:W-:Y:S02]  /*3220*/  ULEA UR26, UR14, UR11, 0x8 ;  /* 0x0000000b0e1a7291 */ /* 0x000fe4000f8e40ff */
[----:B------:R-:W-:Y:S02]  /*3230*/  USEL UR13, URZ, 0x1, UP2 ;  /* 0x00000001ff0d7887 */ /* 0x000fe40009000000 */
[----:B------:R-:W-:Y:S02]  /*3240*/  USEL UR17, UR17, URZ, UP2 ;  /* 0x000000ff11117287 */ /* 0x000fe40009000000 */
[----:B------:R-:W-:Y:S02]  /*3250*/  UIADD3 UR30, UPT, UPT, UR24, 0x2, URZ ;  /* 0x00000002181e7890 */ /* 0x000fe4000fffe0ff */
[----:B------:R-:W-:Y:S01]  /*3260*/  @UP1 ULEA UR4, UR17, UR6, 0x3 ;  /* 0x0000000611041291 */ /* 0x000fe2000f8e18ff */
[----:B------:R-:W-:Y:S01]  /*3270*/  LOP3.LUT R8, R8, UR13, RZ, 0x3c, !PT ;  /* 0x0000000d08087c12 */ /* 0x000fe2000f8e3cff */
[----:B------:R-:W-:Y:S02]  /*3280*/  UIADD3 UR28, UPT, UPT, UR26, 0x2, URZ ;  /* 0x000000021a1c7890 */ /* 0x000fe4000fffe0ff */
[----:B------:R-:W-:Y:S01]  /*3290*/  UIADD3 UR7, UPT, UPT, UR7, 0x20, URZ ;  /* 0x0000002007077890 */ /* 0x000fe2000fffe0ff */
[----:B-1----:R-:W-:Y:S01]  /*32a0*/  @P0 SHF.L.U32 R0, R8, 0x1f, RZ ;  /* 0x0000001f08000819 */ /* 0x002fe200000006ff */
[----:B------:R-:W-:Y:S01]  /*32b0*/  UMOV UR25, 0x80004020 ;  /* 0x8000402000197882 */ /* 0x000fe20000000000 */
[----:B------:R-:W-:Y:S01]  /*32c0*/  UMOV UR27, 0x80004020 ;  /* 0x80004020001b7882 */ /* 0x000fe20000000000 */
[----:B------:R-:W-:Y:S01]  /*32d0*/  UMOV UR31, 0x80004020 ;  /* 0x80004020001f7882 */ /* 0x000fe20000000000 */
[----:B------:R2:W4:Y:S01]  /*32e0*/  @P0 SYNCS.PHASECHK.TRANS64.TRYWAIT P2, [UR4], R0 ;  /* 0x00000000ff0005a7 */ /* 0x0005220008041104 */
[----:B------:R-:W-:Y:S01]  /*32f0*/  UIADD3 UR15, UPT, UPT, UR15, -0x1, URZ ;  /* 0xffffffff0f0f7890 */ /* 0x000fe2000fffe0ff */
[----:B------:R2:W-:Y:S01]  /*3300*/  UTCHMMA gdesc[UR26], gdesc[UR24], tmem[UR9], tmem[UR22], idesc[UR23], UP4 ;  /* 0x00ff16181a0075ea */ /* 0x0005e2000a000009 */
[----:B------:R-:W-:Y:S01]  /*3310*/  UPLOP3.LUT UP4, UPT, UPT, UPT, UPT, 0x80, 0x8 ;  /* 0x000000000008789c */ /* 0x000fe20003f8f070 */
[----:B------:R-:W-:Y:S01]  /*3320*/  UMOV UR29, 0x80004020 ;  /* 0x80004020001d7882 */ /* 0x000fe20000000000 */
[----:B------:R-:W-:Y:S01]  /*3330*/  UMOV UR14, UR17 ;  /* 0x00000011000e7c82 */ /* 0x000fe20008000000 */
[----:B------:R2:W-:Y:S01]  /*3340*/  UTCHMMA gdesc[UR28], gdesc[UR30], tmem[UR9], tmem[UR20], idesc[UR21], UPT ;  /* 0x00ff141e1c0075ea */ /* 0x0005e2000b800009 */
[----:B------:R2:W-:Y:S01]  /*3350*/  UTCBAR [UR7], URZ ;  /* 0x000000ff070073e9 */ /* 0x0005e200080000ff */
[----:B------:R-:W-:Y:S06]  /*3360*/  BRA.U UP0, `(.L_x_58) ;  /* 0xfffffffd00787547 */ /* 0x000fec000b83ffff */
.L_x_55:
[----:B------:R-:W-:Y:S01]  /*3370*/  UIADD3 UR18, UPT, UPT, UR18, 0x1, URZ ;  /* 0x0000000112127890 */ /* 0x000fe2000fffe0ff */
[C---:B------:R-:W-:Y:S01]  /*3380*/  ISETP.NE.AND P0, PT, R10.reuse, 0x2, PT ;  /* 0x000000020a00780c */ /* 0x040fe20003f05270 */
[----:B------:R-:W-:Y:S02]  /*3390*/  UIADD3 UR8, UPT, UPT, UR8, 0xb0, URZ ;  /* 0x000000b008087890 */ /* 0x000fe4000fffe0ff */
[----:B------:R-:W-:Y:S01]  /*33a0*/  UISETP.NE.AND UP0, UPT, UR18, 0x4, UPT ;  /* 0x000000041200788c */ /* 0x000fe2000bf05270 */
[----:B-12---:R-:W-:Y:S02]  /*33b0*/  SEL R0, RZ, 0x1, P0 ;  /* 0x00000001ff007807 */ /* 0x006fe40000000000 */
[----:B------:R-:W-:Y:S01]  /*33c0*/  SEL R10, R10, RZ, P0 ;  /* 0x000000ff0a0a7207 */ /* 0x000fe20000000000 */
[----:B------:R-:W-:Y:S01]  /*33d0*/  USEL UR4, URZ, 0x1, UP0 ;  /* 0x00000001ff047887 */ /* 0x000fe20008000000 */
[----:B------:R-:W-:Y:S01]  /*33e0*/  LOP3.LUT R9, R9, R0, RZ, 0x3c, !PT ;  /* 0x0000000009097212 */ /* 0x000fe200078e3cff */
[----:B------:R-:W-:Y:S01]  /*33f0*/  USEL UR18, UR18, URZ, UP0 ;  /* 0x000000ff12127287 */ /* 0x000fe20008000000 */
[----:B------:R1:W-:Y:S03]  /*3400*/  UTCBAR [UR8], URZ ;  /* 0x000000ff080073e9 */ /* 0x0003e600080000ff */
[----:B------:R-:W-:Y:S01]  /*3410*/  LOP3.LUT R11, R11, UR4, RZ, 0x3c, !PT ;  /* 0x000000040b0b7c12 */ /* 0x000fe2000f8e3cff */
[----:B------:R-:W-:Y:S07]  /*3420*/  @P1 BRA `(.L_x_59) ;  /* 0xfffffff800b01947 */ /* 0x000fee000383ffff */
[----:B------:R-:W2:Y:S01]  /*3430*/  S2UR UR4, SR_CgaCtaId ;  /* 0x00000000000479c3 */ /* 0x000ea20000008800 */
[----:B------:R-:W-:Y:S01]  /*3440*/  ELECT P0, URZ, PT ;  /* 0x0000000000ff782f */ /* 0x000fe20003800000 */
[----:B------:R-:W-:Y:S01]  /*3450*/  IMAD.MOV.U32 R0, RZ, RZ, 0x1 ;  /* 0x00000001ff007424 */ /* 0x000fe200078e00ff */
[----:B------:R-:W-:Y:S01]  /*3460*/  UIADD3 UR6, UPT, UPT, UR6, 0xd0, URZ ;  /* 0x000000d006067890 */ /* 0x000fe2000fffe0ff */
[----:B------:R-:W-:Y:S01]  /*3470*/  SHF.L.U32 R3, R11, 0x1f, RZ ;  /* 0x0000001f0b037819 */ /* 0x000fe200000006ff */
[----:B------:R-:W-:-:S03]  /*3480*/  UMOV UR5, 0x40 ;  /* 0x0000004000057882 */ /* 0x000fc60000000000 */
[----:B------:R-:W-:Y:S01]  /*3490*/  UVIRTCOUNT.DEALLOC.SMPOOL 0x80 ;  /* 0x000000800000784c */ /* 0x000fe20000000000 */
[----:B--2---:R-:W-:Y:S02]  /*34a0*/  ULEA UR4, UR4, UR5, 0x18 ;  /* 0x0000000504047291 */ /* 0x004fe4000f8ec0ff */
[----:B------:R-:W-:-:S07]  /*34b0*/  ULEA UR5, UR18, UR6, 0x3 ;  /* 0x0000000612057291 */ /* 0x000fce000f8e18ff */
[----:B------:R2:W-:Y:S02]  /*34c0*/  @P0 STS.U8 [UR4+0x1c], R0 ;  /* 0x00001c00ff000988 */ /* 0x0005e40008000004 */
[----:B------:R-:W3:Y:S02]  /*34d0*/  SYNCS.PHASECHK.TRANS64.TRYWAIT P0, [UR5], R3 ;  /* 0x00000003ff0075a7 */ /* 0x000ee40008001105 */
[----:B--23--:R-:W-:Y:S05]  /*34e0*/  @!P0 BRA `(.L_x_60) ;  /* 0x0000004c00608947 */ /* 0x00cfea0003800000 */
.L_x_151:
[----:B------:R-:W-:-:S04]  /*34f0*/  UIADD3 UR7, UPT, UPT, UR18, 0x1, URZ ;  /* 0x0000000112077890 */ /* 0x000fc8000fffe0ff */
[----:B------:R-:W-:-:S04]  /*3500*/  UISETP.NE.AND UP0, UPT, UR7, 0x4, UPT ;  /* 0x000000040700788c */ /* 0x000fc8000bf05270 */
[----:B-1----:R-:W-:Y:S02]  /*3510*/  USEL UR8, URZ, 0x1, UP0 ;  /* 0x00000001ff087887 */ /* 0x002fe40008000000 */
[----:B------:R-:W-:-:S04]  /*3520*/  USEL UR7, UR7, URZ, UP0 ;  /* 0x000000ff07077287 */ /* 0x000fc80008000000 */
[----:B------:R-:W-:Y:S01]  /*3530*/  ULEA UR5, UR7, UR6, 0x3 ;  /* 0x0000000607057291 */ /* 0x000fe2000f8e18ff */
[----:B------:R-:W-:-:S04]  /*3540*/  LOP3.LUT R2, R11, UR8, RZ, 0x3c, !PT ;  /* 0x000000080b027c12 */ /* 0x000fc8000f8e3cff */
[----:B--2---:R-:W-:-:S04]  /*3550*/  SHF.L.U32 R3, R2, 0x1f, RZ ;  /* 0x0000001f02037819 */ /* 0x004fc800000006ff */
[----:B------:R-:W1:Y:S02]  /*3560*/  SYNCS.PHASECHK.TRANS64.TRYWAIT P0, [UR5], R3 ;  /* 0x00000003ff0075a7 */ /* 0x000e640008001105 */
[----:B-1----:R-:W-:Y:S05]  /*3570*/  @!P0 BRA `(.L_x_61) ;  /* 0x0000004c00548947 */ /* 0x002fea0003800000 */
.L_x_153:
        /* <DEDUP_REMOVED lines=9> */
.L_x_155:
[----:B------:R-:W-:-:S04]  /*3610*/  UIADD3 UR7, UPT, UPT, UR7, 0x1, URZ ;  /* 0x0000000107077890 */ /* 0x000fc8000fffe0ff */
[----:B------:R-:W-:-:S04]  /*3620*/  UISETP.NE.AND UP0, UPT, UR7, 0x4, UPT ;  /* 0x000000040700788c */ /* 0x000fc8000bf05270 */
[----:B------:R-:W-:Y:S02]  /*3630*/  USEL UR5, URZ, 0x1, UP0 ;  /* 0x00000001ff057887 */ /* 0x000fe40008000000 */
[----:B------:R-:W-:-:S04]  /*3640*/  USEL UR7, UR7, URZ, UP0 ;  /* 0x000000ff07077287 */ /* 0x000fc80008000000 */
[----:B------:R-:W-:Y:S01]  /*3650*/  ULEA UR7, UR7, UR6, 0x3 ;  /* 0x0000000607077291 */ /* 0x000fe2000f8e18ff */
[----:B-1----:R-:W-:-:S04]  /*3660*/  LOP3.LUT R3, R2, UR5, RZ, 0x3c, !PT ;  /* 0x0000000502037c12 */ /* 0x002fc8000f8e3cff */
[----:B------:R-:W-:-:S04]  /*3670*/  SHF.L.U32 R3, R3, 0x1f, RZ ;  /* 0x0000001f03037819 */ /* 0x000fc800000006ff */
[----:B------:R-:W1:Y:S02]  /*3680*/  SYNCS.PHASECHK.TRANS64.TRYWAIT P0, [UR7], R3 ;  /* 0x00000003ff0075a7 */ /* 0x000e640008001107 */
[----:B-1----:R-:W-:Y:S05]  /*3690*/  @!P0 BRA `(.L_x_63) ;  /* 0x0000004c003c8947 */ /* 0x002fea0003800000 */
.L_x_157:
[----:B------:R-:W-:Y:S01]  /*36a0*/  NOP ;  /* 0x0000000000007918 */ /* 0x000fe20000000000 */
[----:B-1----:R-:W1:Y:S01]  /*36b0*/  LDS R0, [UR4+0x14] ;  /* 0x00001404ff007984 */ /* 0x002e620008000800 */
[----:B------:R-:W-:Y:S01]  /*36c0*/  ULOP3.LUT UR6, UR19, 0xffff, URZ, 0xc0, !UPT ;  /* 0x0000ffff13067892 */ /* 0x000fe2000f8ec0ff */
[----:B------:R-:W-:Y:S01]  /*36d0*/  UMOV UR8, 0xffff ;  /* 0x0000ffff00087882 */ /* 0x000fe20000000000 */
[----:B------:R-:W-:Y:S02]  /*36e0*/  UMOV UR5, 0x1 ;  /* 0x0000000100057882 */ /* 0x000fe40000000000 */
[----:B------:R-:W-:-:S04]  /*36f0*/  USHF.R.U32.HI UR6, URZ, 0x5, UR6 ;  /* 0x00000005ff067899 */ /* 0x000fc80008011606 */
[----:B------:R-:W-:Y:S02]  /*3700*/  USHF.L.U32 UR8, UR8, UR6, URZ ;  /* 0x0000000608087299 */ /* 0x000fe400080006ff */
[----:B------:R-:W-:-:S04]  /*3710*/  USHF.L.U32 UR5, UR5, UR6, URZ ;  /* 0x0000000605057299 */ /* 0x000fc800080006ff */
[----:B-1----:R-:W-:-:S04]  /*3720*/  LOP3.LUT R0, R0, UR8, RZ, 0xc0, !PT ;  /* 0x0000000800007c12 */ /* 0x002fc8000f8ec0ff */
[----:B------:R-:W-:-:S13]  /*3730*/  ISETP.NE.AND P0, PT, R0, UR8, PT ;  /* 0x0000000800007c0c */ /* 0x000fda000bf05270 */
[----:B------:R-:W-:Y:S05]  /*3740*/  @P0 BRA `(.L_x_64) ;  /* 0x0000000000580947 */ /* 0x000fea0003800000 */
[----:B------:R-:W1:Y:S02]  /*3750*/  LDS R0, [UR4+0x18] ;  /* 0x00001804ff007984 */ /* 0x000e640008000800 */
[----:B-1----:R-:W-:-:S04]  /*3760*/  LOP3.LUT R0, R0, UR5, RZ, 0xc0, !PT ;  /* 0x0000000500007c12 */ /* 0x002fc8000f8ec0ff */
[----:B------:R-:W-:-:S13]  /*3770*/  ISETP.NE.AND P0, PT, R0, UR5, PT ;  /* 0x0000000500007c0c */ /* 0x000fda000bf05270 */
[----:B------:R-:W-:Y:S05]  /*3780*/  @P0 BRA `(.L_x_65) ;  /* 0x00000000003c0947 */ /* 0x000fea0003800000 */
[----:B------:R-:W1:Y:S01]  /*3790*/  S2R R2, SR_LANEID ;  /* 0x0000000000027919 */ /* 0x000e620000000000 */
[----:B------:R-:W-:Y:S01]  /*37a0*/  ULOP3.LUT UR8, URZ, UR8, URZ, 0x33, !UPT ;  /* 0x00000008ff087292 */ /* 0x000fe2000f8e33ff */
[----:B------:R-:W-:Y:S01]  /*37b0*/  LOP3.LUT R4, RZ, UR5, RZ, 0x33, !PT ;  /* 0x00000005ff047c12 */ /* 0x000fe2000f8e33ff */
[----:B------:R-:W-:Y:S02]  /*37c0*/  VOTEU.ANY UR7, UPT, PT ;  /* 0x0000000000077886 */ /* 0x000fe400038e0100 */
[----:B------:R-:W-:Y:S01]  /*37d0*/  UFLO.U32 UR7, UR7 ;  /* 0x00000007000772bd */ /* 0x000fe200080e0000 */
[----:B------:R-:W2:Y:S01]  /*37e0*/  REDUX UR5, R4 ;  /* 0x00000000040573c4 */ /* 0x000ea20000000000 */
[----:B------:R-:W-:-:S06]  /*37f0*/  IMAD.U32 R0, RZ, RZ, UR8 ;  /* 0x00000008ff007e24 */ /* 0x000fcc000f8e00ff */
[----:B------:R3:W-:Y:S01]  /*3800*/  UTCATOMSWS.AND URZ, UR8 ;  /* 0x0000000800ff79e3 */ /* 0x0007e20008000000 */
[----:B------:R-:W4:Y:S01]  /*3810*/  REDUX UR6, R0 ;  /* 0x00000000000673c4 */ /* 0x000f220000000000 */
[----:B-1----:R-:W-:Y:S01]  /*3820*/  ISETP.EQ.U32.AND P0, PT, R2, UR7, PT ;  /* 0x0000000702007c0c */ /* 0x002fe2000bf02070 */
[----:B--2---:R-:W-:Y:S01]  /*3830*/  IMAD.U32 R2, RZ, RZ, UR5 ;  /* 0x00000005ff027e24 */ /* 0x004fe2000f8e00ff */
[----:B----4-:R-:W-:-:S11]  /*3840*/  MOV R3, UR6 ;  /* 0x0000000600037c02 */ /* 0x010fd60008000f00 */
[----:B------:R3:W-:Y:S04]  /*3850*/  @P0 ATOMS.AND RZ, [UR4+0x14], R3 ;  /* 0x00001403ffff098c */ /* 0x0007e8000a800004 */
[----:B------:R3:W-:Y:S01]  /*3860*/  @P0 ATOMS.AND RZ, [UR4+0x18], R2 ;  /* 0x00001802ffff098c */ /* 0x0007e2000a800004 */
[----:B------:R-:W-:Y:S05]  /*3870*/  BRA `(.L_x_66) ;  /* 0x0000000000147947 */ /* 0x000fea0003800000 */
.L_x_65:
[----:B------:R-:W-:Y:S02]  /*3880*/  MOV R2, 0x38a0 ;  /* 0x000038a000027802 */ /* 0x000fe40000000f00 */
[----:B----45:R-:W-:Y:S05]  /*3890*/  CALL.REL.NOINC `($__internal_0_$__cuda_sm10x_tcgen05_guardrail_trap_col_being_dealloced_not_returned_by_alloc) ;  /* 0x0000005000247944 */ /* 0x030fea0003c00000 */
[----:B------:R-:W-:Y:S05]  /*38a0*/  BRA `(.L_x_66) ;  /* 0x0000000000087947 */ /* 0x000fea0003800000 */
.L_x_64:
[----:B------:R-:W-:Y:S02]  /*38b0*/  MOV R2, 0x38d0 ;  /* 0x000038d000027802 */ /* 0x000fe40000000f00 */
[----:B----45:R-:W-:Y:S05]  /*38c0*/  CALL.REL.NOINC `($__internal_2_$__cuda_sm10x_tcgen05_guardrail_trap_unallocated_columns_being_dealloced) ;  /* 0x0000005000307944 */ /* 0x030fea0003c00000 */
.L_x_66:
[----:B------:R-:W-:Y:S01]  /*38d0*/  NOP ;  /* 0x0000000000007918 */ /* 0x000fe20000000000 */
[----:B---3--:R-:W-:Y:S05]  /*38e0*/  EXIT ;  /* 0x000000000000794d */ /* 0x008fea0003800000 */
.L_x_48:
[----:B------:R-:W-:-:S09]  /*38f0*/  UISETP.NE.OR UP2, UPT, UR8, 0x3, !UP2 ;  /* 0x000000030800788c */ /* 0x000fd2000d745670 */
[----:B------:R-:W-:Y:S05]  /*3900*/  BRA.U UP2, `(.L_x_67) ;  /* 0x0000001102147547 */ /* 0x000fea000b800000 */
[----:B------:R-:W1:Y:S01]  /*3910*/  LDC R0, c[0x0][0xb30] ;  /* 0x0002cc00ff007b82 */ /* 0x000e620000000800 */
[----:B------:R-:W2:Y:S01]  /*3920*/  LDCU.64 UR8, c[0x0][0x888] ;  /* 0x00011100ff0877ac */ /* 0x000ea20008000a00 */
[----:B------:R-:W-:Y:S02]  /*3930*/  HFMA2 R25, -RZ, RZ, 0, 0 ;  /* 0x00000000ff197431 */ /* 0x000fe400000001ff */
[----:B------:R-:W-:Y:S01]  /*3940*/  IMAD.MOV.U32 R32, RZ, RZ, 0x1 ;  /* 0x00000001ff207424 */ /* 0x000fe200078e00ff */
[----:B------:R-:W-:Y:S01]  /*3950*/  MOV R23, 0x1000 ;  /* 0x0000100000177802 */ /* 0x000fe20000000f00 */
[----:B------:R-:W4:Y:S01]  /*3960*/  LDCU.64 UR4, c[0x0][0x890] ;  /* 0x00011200ff0477ac */ /* 0x000f220008000a00 */
[----:B------:R-:W-:Y:S01]  /*3970*/  IMAD.MOV.U32 R27, RZ, RZ, RZ ;  /* 0x000000ffff1b7224 */ /* 0x000fe200078e00ff */
[----:B------:R-:W3:Y:S01]  /*3980*/  LDC R19, c[0x0][0x370] ;  /* 0x0000dc00ff137b82 */ /* 0x000ee20000000800 */
[----:B------:R-:W-:Y:S01]  /*3990*/  UMOV UR7, 0x400 ;  /* 0x0000040000077882 */ /* 0x000fe20000000000 */
[----:B------:R-:W-:-:S02]  /*39a0*/  UPLOP3.LUT UP1, UPT, UPT, UPT, UPT, 0x40, 0x4 ;  /* 0x000000000004789c */ /* 0x000fc40003f2e870 */
[----:B------:R-:W-:-:S04]  /*39b0*/  ULEA UR7, UR37, UR7, 0x18 ;  /* 0x0000000725077291 */ /* 0x000fc8000f8ec0ff */
[----:B------:R-:W3:Y:S01]  /*39c0*/  LDC R2, c[0x0][0xb0c] ;  /* 0x0002c300ff027b82 */ /* 0x000ee20000000800 */
[----:B------:R-:W-:Y:S02]  /*39d0*/  UIADD3 UR13, UPT, UPT, UR7, 0x58, URZ ;  /* 0x00000058070d7890 */ /* 0x000fe4000fffe0ff */
[----:B--2---:R-:W-:Y:S02]  /*39e0*/  UISETP.NE.U32.AND UP2, UPT, UR8, URZ, UPT ;  /* 0x000000ff0800728c */ /* 0x004fe4000bf45070 */
[----:B------:R-:W-:Y:S02]  /*39f0*/  UIADD3 UR33, UPT, UPT, UR7, 0x40, URZ ;  /* 0x0000004007217890 */ /* 0x000fe4000fffe0ff */
[----:B----4-:R-:W-:Y:S01]  /*3a00*/  UISETP.NE.U32.AND UP3, UPT, UR4, URZ, UPT ;  /* 0x000000ff0400728c */ /* 0x010fe2000bf65070 */
[----:B------:R-:W2:Y:S01]  /*3a10*/  LDC R18, c[0x0][0xb20] ;  /* 0x0002c800ff127b82 */ /* 0x000ea20000000800 */
[----:B-1----:R-:W-:Y:S01]  /*3a20*/  ISETP.NE.AND P1, PT, R0, 0x1, PT ;  /* 0x000000010000780c */ /* 0x002fe20003f25270 */
[----:B------:R-:W-:-:S02]  /*3a30*/  UISETP.NE.AND.EX UP2, UPT, UR9, URZ, UPT, UP2 ;  /* 0x000000ff0900728c */ /* 0x000fc4000bf45320 */
[----:B------:R-:W-:Y:S02]  /*3a40*/  UIADD3 UR25, UPT, UPT, UR7, 0x48, URZ ;  /* 0x0000004807197890 */ /* 0x000fe4000fffe0ff */
[----:B------:R-:W-:Y:S02]  /*3a50*/  UIADD3 UR17, UPT, UPT, UR7, 0x50, URZ ;  /* 0x0000005007117890 */ /* 0x000fe4000fffe0ff */
[----:B------:R-:W1:Y:S01]  /*3a60*/  LDC.64 R36, c[0x0][0x348] ;  /* 0x0000d200ff247b82 */ /* 0x000e620000000a00 */
[----:B------:R-:W-:Y:S02]  /*3a70*/  UPRMT UR13, UR37, 0x654, UR13 ;  /* 0x00000654250d7896 */ /* 0x000fe4000800000d */
[----:B------:R-:W-:-:S05]  /*3a80*/  UISETP.NE.AND.EX UP3, UPT, UR5, URZ, UPT, UP3 ;  /* 0x000000ff0500728c */ /* 0x000fca000bf65330 */
[----:B------:R-:W4:Y:S08]  /*3a90*/  LDC.64 R16, c[0x0][0xb10] ;  /* 0x0002c400ff107b82 */ /* 0x000f300000000a00 */
[----:B------:R-:W1:Y:S08]  /*3aa0*/  LDC.64 R6, c[0x0][0xb18] ;  /* 0x0002c600ff067b82 */ /* 0x000e700000000a00 */
[----:B------:R-:W1:Y:S08]  /*3ab0*/  LDC.64 R4, c[0x0][0xb28] ;  /* 0x0002ca00ff047b82 */ /* 0x000e700000000a00 */
[----:B--23--:R-:W1:Y:S02]  /*3ac0*/  LDC R22, c[0x0][0x374] ;  /* 0x0000dd00ff167b82 */ /* 0x00ce640000000800 */
.L_x_78:
[----:B------:R-:W-:Y:S02]  /*3ad0*/  LEA R0, R27, UR7, 0x3 ;  /* 0x000000071b007c11 */ /* 0x000fe4000f8e18ff */
[----:B------:R-:W-:Y:S02]  /*3ae0*/  SHF.L.U32 R3, R25, 0x1f, RZ ;  /* 0x0000001f19037819 */ /* 0x000fe400000006ff */
[----:B------:R-:W-:Y:S02]  /*3af0*/  LEA R28, R27, UR7, 0x4 ;  /* 0x000000071b1c7c11 */ /* 0x000fe4000f8e20ff */
[----:B--2---:R-:W2:Y:S02]  /*3b00*/  SYNCS.PHASECHK.TRANS64.TRYWAIT P0, [R0+URZ+0x90], R3 ;  /* 0x00009003000075a7 */ /* 0x004ea400080011ff */
[----:B--2---:R-:W-:Y:S05]  /*3b10*/  @!P0 BRA `(.L_x_68) ;  /* 0x0000004800348947 */ /* 0x004fea0003800000 */
.L_x_158:
[----:B------:R-:W-:Y:S01]  /*3b20*/  ISETP.GE.AND P0, PT, R26, 0x1, PT ;  /* 0x000000011a00780c */ /* 0x000fe20003f06270 */
[----:B------:R-:W3:Y:S01]  /*3b30*/  LDS.128 R28, [R28+0x120] ;  /* 0x000120001c1c7984 */ /* 0x000ee20000000c00 */
[----:B--2---:R-:W-:Y:S01]  /*3b40*/  VIADD R0, R0, 0xa0 ;  /* 0x000000a000007836 */ /* 0x004fe20000000000 */
[----:B------:R-:W-:Y:S01]  /*3b50*/  @!PT LDS RZ, [RZ] ;  /* 0x00000000fffff984 */ /* 0x000fe20000000800 */
[----:B------:R-:W-:Y:S01]  /*3b60*/  @!PT LDS RZ, [RZ] ;  /* 0x00000000fffff984 */ /* 0x000fe20000000800 */
[----:B------:R-:W-:Y:S01]  /*3b70*/  @!PT LDS RZ, [RZ] ;  /* 0x00000000fffff984 */ /* 0x000fe20000000800 */
[----:B------:R-:W-:Y:S01]  /*3b80*/  @!PT LDS RZ, [RZ] ;  /* 0x00000000fffff984 */ /* 0x000fe20000000800 */
[----:B------:R2:W-:Y:S06]  /*3b90*/  MEMBAR.ALL.CTA ;  /* 0x0000000000007992 */ /* 0x0005ec0000008000 */
[----:B--2---:R-:W2:Y:S01]  /*3ba0*/  FENCE.VIEW.ASYNC.S ;  /* 0x00000000000073c6 */ /* 0x004ea20000000000 */
[----:B------:R-:W-:Y:S04]  /*3bb0*/  PRMT R0, RZ, 0x654, R0 ;  /* 0x00000654ff007816 */ /* 0x000fe80000000000 */
[----:B--2---:R2:W-:Y:S01]  /*3bc0*/  SYNCS.ARRIVE.TRANS64.RED.A1T0 RZ, [R0+URZ], RZ ;  /* 0x000000ff00ff79a7 */ /* 0x0045e200081004ff */
[----:B---3--:R-:W-:Y:S11]  /*3bd0*/  LOP3.LUT P3, RZ, R30, 0x1, RZ, 0xc0, !PT ;  /* 0x000000011eff7812 */ /* 0x008ff6000786c0ff */
[----:B------:R-:W-:Y:S02]  /*3be0*/  @!UPT UIADD3 URZ, UPT, UPT, URZ, URZ, URZ ;  /* 0x000000fffffff290 */ /* 0x000fe4000fffe0ff */
[----:B------:R-:W-:Y:S02]  /*3bf0*/  @P3 MOV R13, R28 ;  /* 0x0000001c000d3202 */ /* 0x000fe40000000f00 */
[----:B------:R-:W-:Y:S01]  /*3c00*/  @P3 LOP3.LUT R8, R29, 0xffff, RZ, 0xc0, !PT ;  /* 0x0000ffff1d083812 */ /* 0x000fe200078ec0ff */
[----:B--2---:R-:W-:Y:S06]  /*3c10*/  @!P0 BRA `(.L_x_69) ;  /* 0x0000000000a48947 */ /* 0x004fec0003800000 */
[----:B-1---5:R-:W-:Y:S01]  /*3c20*/  IMAD.HI.U32 R33, R22, R7, RZ ;  /* 0x0000000716217227 */ /* 0x022fe200078e00ff */
[----:B------:R-:W-:Y:S02]  /*3c30*/  ISETP.NE.AND P0, PT, R6, 0x1, PT ;  /* 0x000000010600780c */ /* 0x000fe40003f05270 */
[----:B------:R-:W-:Y:S01]  /*3c40*/  ISETP.NE.AND P2, PT, R26, 0x1, PT ;  /* 0x000000011a00780c */ /* 0x000fe20003f45270 */
[----:B----4-:R-:W-:Y:S01]  /*3c50*/  IMAD.HI.U32 R34, R19, R16, RZ ;  /* 0x0000001013227227 */ /* 0x010fe200078e00ff */
[----:B------:R-:W-:Y:S02]  /*3c60*/  SHF.R.U32.HI R33, RZ, R18, R33 ;  /* 0x00000012ff217219 */ /* 0x000fe40000011621 */
[----:B------:R-:W-:Y:S01]  /*3c70*/  ISETP.NE.AND P4, PT, R2, 0x1, PT ;  /* 0x000000010200780c */ /* 0x000fe20003f85270 */
[----:B------:R-:W-:Y:S01]  /*3c80*/  IMAD.HI.U32 R38, R13, R16, RZ ;  /* 0x000000100d267227 */ /* 0x000fe200078e00ff */
[----:B------:R-:W-:Y:S02]  /*3c90*/  SHF.R.U32.HI R34, RZ, R17, R34 ;  /* 0x00000011ff227219 */ /* 0x000fe40000011622 */
[----:B------:R-:W-:Y:S01]  /*3ca0*/  SEL R3, R22, R33, !P0 ;  /* 0x0000002116037207 */ /* 0x000fe20004000000 */
[C---:B------:R-:W-:Y:S01]  /*3cb0*/  IMAD.HI.U32 R33, R8.reuse, R7, RZ ;  /* 0x0000000708217227 */ /* 0x040fe200078e00ff */
[----:B------:R-:W-:Y:S02]  /*3cc0*/  SEL R11, R19, R34, !P4 ;  /* 0x00000022130b7207 */ /* 0x000fe40006000000 */
[----:B------:R-:W-:Y:S01]  /*3cd0*/  SHF.R.U32.HI R38, RZ, R17, R38 ;  /* 0x00000011ff267219 */ /* 0x000fe20000011626 */
[----:B------:R-:W-:Y:S01]  /*3ce0*/  IMAD.HI.U32 R40, R3, R4, RZ ;  /* 0x0000000403287227 */ /* 0x000fe200078e00ff */
[----:B------:R-:W-:Y:S03]  /*3cf0*/  SHF.R.U32.HI R33, RZ, R18, R33 ;  /* 0x00000012ff217219 */ /* 0x000fe60000011621 */
[----:B------:R-:W-:Y:S01]  /*3d00*/  IMAD.HI.U32 R34, R11, R4, RZ ;  /* 0x000000040b227227 */ /* 0x000fe200078e00ff */
[----:B------:R-:W-:Y:S02]  /*3d10*/  @P2 SHF.R.U32.HI R3, RZ, R5, R40 ;  /* 0x00000005ff032219 */ /* 0x000fe40000011628 */
[----:B------:R-:W-:Y:S02]  /*3d20*/  SEL R9, R8, R33, !P0 ;  /* 0x0000002108097207 */ /* 0x000fe40004000000 */
[----:B------:R-:W-:Y:S01]  /*3d30*/  @P2 SHF.R.U32.HI R11, RZ, R5, R34 ;  /* 0x00000005ff0b2219 */ /* 0x000fe20000011622 */
[C---:B------:R-:W-:Y:S01]  /*3d40*/  IMAD R10, R26.reuse, R3, RZ ;  /* 0x000000031a0a7224 */ /* 0x040fe200078e02ff */
[----:B------:R-:W-:Y:S01]  /*3d50*/  SEL R3, R13, R38, !P4 ;  /* 0x000000260d037207 */ /* 0x000fe20006000000 */
[C---:B------:R-:W-:Y:S03]  /*3d60*/  IMAD.HI.U32 R14, R9.reuse, R4, RZ ;  /* 0x00000004090e7227 */ /* 0x040fe600078e00ff */
[----:B------:R-:W-:Y:S01]  /*3d70*/  ISETP.GE.AND P0, PT, R9, R10, PT ;  /* 0x0000000a0900720c */ /* 0x000fe20003f06270 */
[C---:B------:R-:W-:Y:S01]  /*3d80*/  IMAD R12, R26.reuse, R11, RZ ;  /* 0x0000000b1a0c7224 */ /* 0x040fe200078e02ff */
[-C--:B------:R-:W-:Y:S04]  /*3d90*/  SHF.R.U32.HI R14, RZ, R5.reuse, R14 ;  /* 0x00000005ff0e7219 */ /* 0x080fe8000001160e */
[----:B------:R-:W-:Y:S02]  /*3da0*/  ISETP.GE.OR P0, PT, R3, R12, P0 ;  /* 0x0000000c0300720c */ /* 0x000fe40000706670 */
[----:B------:R-:W-:Y:S05]  /*3db0*/  SEL R15, R9, R14, !P2 ;  /* 0x0000000e090f7207 */ /* 0x000fea0005000000 */
[----:B------:R-:W-:Y:S04]  /*3dc0*/  IMAD.MOV R14, RZ, RZ, -R15 ;  /* 0x000000ffff0e7224 */ /* 0x000fe800078e0a0f */
[----:B------:R-:W-:Y:S02]  /*3dd0*/  IMAD R14, R26, R14, R9 ;  /* 0x0000000e1a0e7224 */ /* 0x000fe400078e0209 */
[C---:B------:R-:W-:Y:S05]  /*3de0*/  @!P0 IMAD.HI.U32 R10, R3.reuse, R4, RZ ;  /* 0x00000004030a8227 */ /* 0x040fea00078e00ff */
[----:B------:R-:W-:Y:S04]  /*3df0*/  @!P0 SHF.R.U32.HI R10, RZ, R5, R10 ;  /* 0x00000005ff0a8219 */ /* 0x000fe8000001160a */
[----:B------:R-:W-:Y:S01]  /*3e00*/  @!P0 SEL R0, R3, R10, !P2 ;  /* 0x0000000a03008207 */ /* 0x000fe20005000000 */
[----:B------:R-:W-:Y:S03]  /*3e10*/  IMAD.MOV R10, RZ, RZ, -R3 ;  /* 0x000000ffff0a7224 */ /* 0x000fe600078e0a03 */
[----:B------:R-:W-:Y:S01]  /*3e20*/  @!P0 IADD3 R15, PT, PT, R15, -R0, RZ ;  /* 0x800000000f0f8210 */ /* 0x000fe20007ffe0ff */
[----:B------:R-:W-:Y:S01]  /*3e30*/  @!P0 IMAD R0, R11, R14, R0 ;  /* 0x0000000e0b008224 */ /* 0x000fe200078e0200 */
[----:B------:R-:W-:Y:S01]  /*3e40*/  IADD3 R11, PT, PT, -R9, RZ, RZ ;  /* 0x000000ff090b7210 */ /* 0x000fe20007ffe1ff */
[----:B------:R-:W-:Y:S02]  /*3e50*/  IMAD R13, R2, R10, R13 ;  /* 0x0000000a020d7224 */ /* 0x000fe400078e020d */
[----:B------:R-:W-:Y:S02]  /*3e60*/  @!P0 IMAD R9, R15, R26, R3 ;  /* 0x0000001a0f098224 */ /* 0x000fe400078e0203 */
[----:B------:R-:W-:Y:S02]  /*3e70*/  @!P0 IMAD.MOV.U32 R3, RZ, RZ, R0 ;  /* 0x000000ffff038224 */ /* 0x000fe400078e0000 */
[----:B------:R-:W-:Y:S02]  /*3e80*/  IMAD R8, R6, R11, R8 ;  /* 0x0000000b06087224 */ /* 0x000fe400078e0208 */
[----:B------:R-:W-:Y:S02]  /*3e90*/  IMAD R13, R3, R2, R13 ;  /* 0x00000002030d7224 */ /* 0x000fe400078e020d */
[----:B------:R-:W-:Y:S02]  /*3ea0*/  IMAD R8, R9, R6, R8 ;  /* 0x0000000609087224 */ /* 0x000fe400078e0208 */
.L_x_69:
[----:B------:R-:W-:Y:S05]  /*3eb0*/  BRA.U UP1, `(.L_x_70) ;  /* 0x0000000101107547 */ /* 0x000fea000b800000 */
[----:B------:R-:W-:Y:S04]  /*3ec0*/  MOV R0, UR6 ;  /* 0x0000000600007c02 */ /* 0x000fe80008000f00 */
[----:B------:R-:W-:Y:S04]  /*3ed0*/  SHF.L.U32 R3, R0, 0x1f, RZ ;  /* 0x0000001f00037819 */ /* 0x000fe800000006ff */
[----:B------:R-:W2:Y:S02]  /*3ee0*/  SYNCS.PHASECHK.TRANS64.TRYWAIT P0, [UR7+0x88], R3 ;  /* 0x00008803ff0075a7 */ /* 0x000ea40008001107 */
[----:B--2---:R-:W-:Y:S05]  /*3ef0*/  @!P0 BRA `(.L_x_71) ;  /* 0x0000004400508947 */ /* 0x004fea0003800000 */
.L_x_70:
[----:B------:R-:W-:Y:S02]  /*3f00*/  R2UR UR35, R21 ;  /* 0x00000000152372ca */ /* 0x000fe400000e0000 */
[----:B------:R-:W-:Y:S02]  /*3f10*/  R2UR UR34, R20 ;  /* 0x00000000142272ca */ /* 0x000fe400000e0000 */
[----:B------:R-:W-:Y:S02]  /*3f20*/  ISETP.NE.U32.AND P2, PT, RZ, UR4, PT ;  /* 0x00000004ff007c0c */ /* 0x000fe4000bf45070 */
[----:B------:R-:W-:Y:S02]  /*3f30*/  SHF.L.U32 R12, R32, 0x1f, RZ ;  /* 0x0000001f200c7819 */ /* 0x000fe400000006ff */
[----:B------:R-:W-:Y:S05]  /*3f40*/  ISETP.NE.AND.EX P2, PT, RZ, UR5, PT, P2 ;  /* 0x00000005ff007c0c */ /* 0x000fea000bf45320 */
[----:B------:R-:W-:Y:S02]  /*3f50*/  USHF.L.U32 UR35, UR35, 0x6, URZ ;  /* 0x0000000623237899 */ /* 0x000fe400080006ff */
[----:B------:R-:W-:Y:S01]  /*3f60*/  USHF.L.U32 UR34, UR34, 0x7, URZ ;  /* 0x0000000722227899 */ /* 0x000fe200080006ff */
[----:B------:R-:W-:Y:S11]  /*3f70*/  BRA.U !UP3, `(.L_x_72) ;  /* 0x000000010b347547 */ /* 0x000ff6000b800000 */
[----:B------:R-:W-:Y:S01]  /*3f80*/  UPLOP3.LUT UP0, UPT, UPT, UPT, UP2, 0x80, 0x8 ;  /* 0x000000000008789c */ /* 0x000fe20003f0f020 */
[----:B--2---:R-:W-:Y:S02]  /*3f90*/  HFMA2 R0, -RZ, RZ, 0, 5.9604644775390625e-08 ;  /* 0x00000001ff007431 */ /* 0x004fe400000001ff */
[----:B------:R-:W-:Y:S03]  /*3fa0*/  IMAD.MOV.U32 R59, RZ, RZ, 0x1 ;  /* 0x00000001ff3b7424 */ /* 0x000fe600078e00ff */
[----:B------:R-:W-:Y:S05]  /*3fb0*/  PLOP3.LUT P0, PT, PT, PT, UP0, 0x80, 0x8 ;  /* 0x000000000008781c */ /* 0x000fea0003f0f008 */
[----:B------:R-:W2:Y:S01]  /*3fc0*/  @UP0 LDCU.64 UR10, c[0x0][0x888] ;  /* 0x00011100ff0a07ac */ /* 0x000ea20008000a00 */
[----:B------:R-:W-:Y:S07]  /*3fd0*/  @UP0 UIMAD UR8, UR36, UR4, URZ ;  /* 0x00000004240802a4 */ /* 0x000fee000f8e02ff */
[----:B------:R-:W-:Y:S01]  /*3fe0*/  @!P0 PRMT R59, R0, 0x7610, R59 ;  /* 0x00007610003b8816 */ /* 0x000fe2000000003b */
[----:B--2---:R-:W-:Y:S03]  /*3ff0*/  @UP0 UIMAD.WIDE UR10, UR8, 0x4, UR10 ;  /* 0x00000004080a08a5 */ /* 0x004fe6000f8e020a */
[----:B------:R-:W2:Y:S03]  /*4000*/  @!UP0 LDCU UR8, c[0x0][0x880] ;  /* 0x00011000ff0887ac */ /* 0x000ea60008000800 */
[----:B------:R-:W-:Y:S01]  /*4010*/  IMAD.U32 R10, RZ, RZ, UR10 ;  /* 0x0000000aff0a7e24 */ /* 0x000fe2000f8e00ff */
[----:B------:R-:W-:Y:S05]  /*4020*/  MOV R11, UR11 ;  /* 0x0000000b000b7c02 */ /* 0x000fea0008000f00 */
[----:B-----5:R3:W5:Y:S02]  /*4030*/  @P0 LDG.E R35, desc[UR46][R10.64] ;  /* 0x0000002e0a230981 */ /* 0x020764000c1e1900 */
[----:B--23--:R-:W-:Y:S07]  /*4040*/  @!P0 IMAD.U32 R35, RZ, RZ, UR8 ;  /* 0x00000008ff238e24 */ /* 0x00cfee000f8e00ff */
.L_x_72:
[----:B-----5:R-:W-:Y:S01]  /*4050*/  @!P2 FSETP.EQ.AND P0, PT, R35, RZ, PT ;  /* 0x000000ff2300a20b */ /* 0x020fe20003f02000 */
[----:B------:R-:W-:Y:S01]  /*4060*/  @!UPT UIADD3 URZ, UPT, UPT, URZ, URZ, URZ ;  /* 0x000000fffffff290 */ /* 0x000fe2000fffe0ff */
[----:B------:R-:W-:Y:S11]  /*4070*/  @!P2 BRA `(.L_x_73) ;  /* 0x000000000014a947 */ /* 0x000ff60003800000 */
[----:B------:R-:W-:Y:S02]  /*4080*/  LOP3.LUT P2, RZ, R59, 0xff, RZ, 0xc0, !PT ;  /* 0x000000ff3bff7812 */ /* 0x000fe4000784c0ff */
[----:B------:R-:W-:Y:S04]  /*4090*/  PLOP3.LUT P0, PT, PT, PT, UP0, 0x80, 0x8 ;  /* 0x000000000008781c */ /* 0x000fe80003f0f008 */
[----:B------:R-:W-:Y:S07]  /*40a0*/  PLOP3.LUT P0, PT, P0, PT, PT, 0x8, 0x80 ;  /* 0x000000000080781c */ /* 0x000fee000070e170 */
[----:B------:R-:W-:Y:S11]  /*40b0*/  @P2 FSETP.EQ.AND P0, PT, R35, RZ, PT ;  /* 0x000000ff2300220b */ /* 0x000ff60003f02000 */
[----:B------:R-:W-:Y:S02]  /*40c0*/  @!UPT UIADD3 URZ, UPT, UPT, URZ, URZ, URZ ;  /* 0x000000fffffff290 */ /* 0x000fe4000fffe0ff */
.L_x_73:
[----:B------:R-:W3:Y:S01]  /*40d0*/  SYNCS.PHASECHK.TRANS64.TRYWAIT P2, [UR7+0x60], R12 ;  /* 0x0000600cff0075a7 */ /* 0x000ee20008041107 */
[----:B------:R-:W-:Y:S04]  /*40e0*/  ELECT P4, URZ, PT ;  /* 0x0000000000ff782f */ /* 0x000fe80003880000 */
[----:B------:R-:W-:Y:S11]  /*40f0*/  PLOP3.LUT P4, PT, P0, P4, PT, 0xf2, 0x2f ;  /* 0x00000000002f781c */ /* 0x000ff60000789e72 */
[----:B------:R-:W-:Y:S02]  /*4100*/  @!UPT UIADD3 URZ, UPT, UPT, URZ, URZ, URZ ;  /* 0x000000fffffff290 */ /* 0x000fe4000fffe0ff */
[----:B-1----:R-:W-:Y:S05]  /*4110*/  @!P4 IADD3 R9, P0, PT, R36, 0x580, RZ ;  /* 0x000005802409c810 */ /* 0x002fea0007f1e0ff */
[----:B--2---:R-:W-:Y:S01]  /*4120*/  @!P4 IMAD.X R0, RZ, RZ, R37, P0 ;  /* 0x000000ffff00c224 */ /* 0x004fe200000e0625 */
[----:B---3--:R-:W-:Y:S07]  /*4130*/  @!P2 BRA `(.L_x_74) ;  /* 0x0000004000d8a947 */ /* 0x008fee0003800000 */
.L_x_161:
[----:B------:R-:W-:Y:S01]  /*4140*/  @!P4 R2UR UR8, R0 ;  /* 0x000000000008c2ca */ /* 0x000fe200000e0000 */
[----:B------:R-:W-:Y:S01]  /*4150*/  VOTEU.ALL UP1, P4 ;  /* 0x0000000000ff7886 */ /* 0x000fe20002020000 */
[----:B------:R-:W-:Y:S01]  /*4160*/  @!P4 R2UR UR9, R9 ;  /* 0x000000000909c2ca */ /* 0x000fe200000e0000 */
[----:B------:R-:W-:Y:S01]  /*4170*/  @!P4 IMAD.MOV.U32 R0, RZ, RZ, 0x1000 ;  /* 0x00001000ff00c424 */ /* 0x000fe200078e00ff */
[----:B------:R-:W-:Y:S01]  /*4180*/  UMOV UR10, 0x0 ;  /* 0x00000000000a7882 */ /* 0x000fe20000000000 */
[----:B------:R-:W-:Y:S01]  /*4190*/  UMOV UR11, 0x10000000 ;  /* 0x10000000000b7882 */ /* 0x000fe20000000000 */
[----:B------:R-:W-:Y:S01]  /*41a0*/  @!UP1 UIADD3 UR32, UPT, UPT, UR7, 0x200, URZ ;  /* 0x0000020007209890 */ /* 0x000fe2000fffe0ff */
[----:B------:R-:W-:Y:S01]  /*41b0*/  @!P4 IADD3 R9, P0, PT, R36, 0x580, RZ ;  /* 0x000005802409c810 */ /* 0x000fe20007f1e0ff */
[----:B------:R-:W-:Y:S05]  /*41c0*/  VOTEU.ALL UP1, P4 ;  /* 0x0000000000ff7886 */ /* 0x000fea0002020000 */
[----:B------:R-:W-:Y:S01]  /*41d0*/  IMAD.U32 R11, RZ, RZ, UR8 ;  /* 0x00000008ff0b7e24 */ /* 0x000fe2000f8e00ff */
[----:B------:R-:W-:Y:S01]  /*41e0*/  UPRMT UR8, UR37, 0x654, UR33 ;  /* 0x0000065425087896 */ /* 0x000fe20008000021 */
[----:B------:R-:W-:Y:S03]  /*41f0*/  IMAD.U32 R10, RZ, RZ, UR9 ;  /* 0x00000009ff0a7e24 */ /* 0x000fe6000f8e00ff */
[----:B------:R-:W-:Y:S02]  /*4200*/  @!P4 R2UR UR15, R11 ;  /* 0x000000000b0fc2ca */ /* 0x000fe400000e0000 */
[----:B------:R-:W-:Y:S11]  /*4210*/  @!P4 R2UR UR14, R10 ;  /* 0x000000000a0ec2ca */ /* 0x000ff600000e0000 */
[----:B------:R-:W-:Y:S02]  /*4220*/  @!UPT UIADD3 URZ, UPT, UPT, URZ, URZ, URZ ;  /* 0x000000fffffff290 */ /* 0x000fe4000fffe0ff */
[----:B------:R2:W-:Y:S01]  /*4230*/  @!UP1 UTMALDG.3D [UR32], [UR14], desc[UR10] ;  /* 0x00000a200e0095b4 */ /* 0x0005e20008011000 */
[----:B------:R3:W-:Y:S01]  /*4240*/  @!P4 SYNCS.ARRIVE.TRANS64.RED.A0TR RZ, [UR7+0x40], R0 ;  /* 0x00004000ffffc9a7 */ /* 0x0007e20008300407 */
[----:B------:R-:W-:Y:S01]  /*4250*/  SYNCS.ARRIVE.TRANS64.RED.A1T0 RZ, [UR8], RZ ;  /* 0x000000ffffff79a7 */ /* 0x000fe20008100408 */
[----:B---3--:R-:W-:Y:S01]  /*4260*/  @!P4 IMAD.X R0, RZ, RZ, R37, P0 ;  /* 0x000000ffff00c224 */ /* 0x008fe200000e0625 */
[----:B------:R-:W3:Y:S02]  /*4270*/  SYNCS.PHASECHK.TRANS64.TRYWAIT P2, [UR7+0x68], R12 ;  /* 0x0000680cff0075a7 */ /* 0x000ee40008041107 */
[----:B--23--:R-:W-:Y:S05]  /*4280*/  @!P2 BRA `(.L_x_75) ;  /* 0x00000040009ca947 */ /* 0x00cfea0003800000 */
.L_x_163:
        /* <DEDUP_REMOVED lines=8> */
[----:B------:R-:W-:Y:S01]  /*4310*/  @!UP1 UIADD3 UR24, UPT, UPT, UR7, 0x1200, URZ ;  /* 0x0000120007189890 */ /* 0x000fe2000fffe0ff */
[----:B------:R-:W-:Y:S01]  /*4320*/  VOTEU.ALL UP1, P4 ;  /* 0x0000000000ff7886 */ /* 0x000fe20002020000 */
[----:B------:R-:W-:Y:S01]  /*4330*/  UMOV UR27, UR35 ;  /* 0x00000023001b7c82 */ /* 0x000fe20008000000 */
[----:B------:R-:W-:Y:S02]  /*4340*/  UMOV UR28, UR36 ;  /* 0x00000024001c7c82 */ /* 0x000fe40008000000 */
[----:B------:R-:W-:Y:S01]  /*4350*/  IMAD.U32 R11, RZ, RZ, UR8 ;  /* 0x00000008ff0b7e24 */ /* 0x000fe2000f8e00ff */
[----:B------:R-:W-:Y:S01]  /*4360*/  UPRMT UR8, UR37, 0x654, UR25 ;  /* 0x0000065425087896 */ /* 0x000fe20008000019 */
[----:B------:R-:W-:Y:S02]  /*4370*/  IMAD.U32 R10, RZ, RZ, UR9 ;  /* 0x00000009ff0a7e24 */ /* 0x000fe4000f8e00ff */
[----:B------:R-:W-:Y:S01]  /*4380*/  @!P4 IMAD.X R20, RZ, RZ, R37, P0 ;  /* 0x000000ffff14c224 */ /* 0x000fe200000e0625 */
[----:B------:R-:W-:Y:S02]  /*4390*/  @!P4 R2UR UR15, R11 ;  /* 0x000000000b0fc2ca */ /* 0x000fe400000e0000 */
[----:B------:R-:W-:Y:S11]  /*43a0*/  @!P4 R2UR UR14, R10 ;  /* 0x000000000a0ec2ca */ /* 0x000ff600000e0000 */
[----:B------:R-:W-:Y:S02]  /*43b0*/  @!UPT UIADD3 URZ, UPT, UPT, URZ, URZ, URZ ;  /* 0x000000fffffff290 */ /* 0x000fe4000fffe0ff */
[----:B------:R2:W-:Y:S01]  /*43c0*/  @!UP1 UTMALDG.3D [UR24], [UR14], desc[UR10] ;  /* 0x00000a180e0095b4 */ /* 0x0005e20008011000 */
[----:B------:R2:W-:Y:S01]  /*43d0*/  @!P4 SYNCS.ARRIVE.TRANS64.RED.A0TR RZ, [UR7+0x48], R0 ;  /* 0x00004800ffffc9a7 */ /* 0x0005e20008300407 */
[----:B------:R-:W-:Y:S01]  /*43e0*/  SYNCS.ARRIVE.TRANS64.RED.A1T0 RZ, [UR8], RZ ;  /* 0x000000ffffff79a7 */ /* 0x000fe20008100408 */
[----:B------:R-:W3:Y:S02]  /*43f0*/  SYNCS.PHASECHK.TRANS64.TRYWAIT P2, [UR7+0x70], R12 ;  /* 0x0000700cff0075a7 */ /* 0x000ee40008041107 */
[----:B--23--:R-:W-:Y:S05]  /*4400*/  @!P2 BRA `(.L_x_76) ;  /* 0x000000400054a947 */ /* 0x00cfea0003800000 */
.L_x_165:
[----:B------:R-:W2:Y:S01]  /*4410*/  LDC.64 R14, c[0x0][0xb10] ;  /* 0x0002c400ff0e7b82 */ /* 0x000ea20000000a00 */
[----:B------:R-:W-:Y:S01]  /*4420*/  @!P4 R2UR UR8, R20 ;  /* 0x000000001408c2ca */ /* 0x000fe200000e0000 */
[----:B------:R-:W-:Y:S01]  /*4430*/  VOTEU.ALL UP1, P4 ;  /* 0x0000000000ff7886 */ /* 0x000fe20002020000 */
[----:B------:R-:W-:Y:S01]  /*4440*/  @!P4 R2UR UR9, R21 ;  /* 0x000000001509c2ca */ /* 0x000fe200000e0000 */
[----:B------:R-:W-:Y:S01]  /*4450*/  UMOV UR10, 0x0 ;  /* 0x00000000000a7882 */ /* 0x000fe20000000000 */
[----:B------:R-:W-:Y:S03]  /*4460*/  UMOV UR11, 0x10000000 ;  /* 0x10000000000b7882 */ /* 0x000fe60000000000 */
[----:B------:R-:W3:Y:S01]  /*4470*/  LDC.64 R10, c[0x0][0xb18] ;  /* 0x0002c600ff0a7b82 */ /* 0x000ee20000000a00 */
[----:B------:R-:W-:Y:S01]  /*4480*/  @!UP1 UIADD3 UR18, UPT, UPT, UR34, 0x40, URZ ;  /* 0x0000004022129890 */ /* 0x000fe2000fffe0ff */
[----:B------:R-:W-:Y:S01]  /*4490*/  @P3 SHF.R.U32.HI R24, RZ, 0x10, R29 ;  /* 0x00000010ff183819 */ /* 0x000fe2000001161d */
[----:B------:R-:W-:Y:S01]  /*44a0*/  @!UP1 UIADD3 UR16, UPT, UPT, UR7, 0x2200, URZ ;  /* 0x0000220007109890 */ /* 0x000fe2000fffe0ff */
[----:B------:R-:W-:Y:S01]  /*44b0*/  VIADD R27, R27, 0x1 ;  /* 0x000000011b1b7836 */ /* 0x000fe20000000000 */
[----:B------:R-:W-:Y:S03]  /*44c0*/  VOTEU.ALL UP1, P4 ;  /* 0x0000000000ff7886 */ /* 0x000fe60002020000 */
[----:B------:R-:W5:Y:S01]  /*44d0*/  @!P1 LDC R0, c[0x0][0xb20] ;  /* 0x0002c800ff009b82 */ /* 0x000f620000000800 */
[----:B------:R-:W-:Y:S01]  /*44e0*/  UMOV UR19, UR35 ;  /* 0x0000002300137c82 */ /* 0x000fe20008000000 */
[----:B------:R-:W-:Y:S01]  /*44f0*/  IMAD.U32 R21, RZ, RZ, UR8 ;  /* 0x00000008ff157e24 */ /* 0x000fe2000f8e00ff */
[----:B------:R-:W-:Y:S05]  /*4500*/  UMOV UR20, UR36 ;  /* 0x0000002400147c82 */ /* 0x000fea0008000000 */
[----:B-1----:R-:W1:Y:S01]  /*4510*/  @!P1 LDC R3, c[0x0][0xb0c] ;  /* 0x0002c300ff039b82 */ /* 0x002e620000000800 */
[----:B------:R-:W-:Y:S01]  /*4520*/  IMAD.U32 R20, RZ, RZ, UR9 ;  /* 0x00000009ff147e24 */ /* 0x000fe2000f8e00ff */
[----:B------:R-:W-:Y:S01]  /*4530*/  UPRMT UR8, UR37, 0x654, UR17 ;  /* 0x0000065425087896 */ /* 0x000fe20008000011 */
[----:B------:R-:W-:Y:S03]  /*4540*/  @!P4 R2UR UR15, R21 ;  /* 0x00000000150fc2ca */ /* 0x000fe600000e0000 */
[----:B------:R-:W-:Y:S01]  /*4550*/  @!P4 R2UR UR14, R20 ;  /* 0x00000000140ec2ca */ /* 0x000fe200000e0000 */
[----:B------:R-:W-:Y:S11]  /*4560*/  @!P4 IMAD.MOV.U32 R20, RZ, RZ, 0x1000 ;  /* 0x00001000ff14c424 */ /* 0x000ff600078e00ff */
[----:B------:R-:W-:Y:S01]  /*4570*/  @!UPT UIADD3 URZ, UPT, UPT, URZ, URZ, URZ ;  /* 0x000000fffffff290 */ /* 0x000fe2000fffe0ff */
[----:B------:R1:W-:Y:S01]  /*4580*/  @!UP1 UTMALDG.3D [UR16], [UR14], desc[UR10] ;  /* 0x00000a100e0095b4 */ /* 0x0003e20008011000 */
[----:B------:R1:W-:Y:S02]  /*4590*/  @!P4 SYNCS.ARRIVE.TRANS64.RED.A0TR RZ, [UR7+0x50], R20 ;  /* 0x00005014ffffc9a7 */ /* 0x0003e40008300407 */
[----:B-1----:R-:W-:Y:S01]  /*45a0*/  @!P1 ISETP.NE.AND P2, PT, R3, 0x1, PT ;  /* 0x000000010300980c */ /* 0x002fe20003f45270 */
[C---:B--2---:R-:W-:Y:S01]  /*45b0*/  @!P1 IMAD.HI.U32 R14, R13.reuse, R14, RZ ;  /* 0x0000000e0d0e9227 */ /* 0x044fe200078e00ff */
[----:B---3--:R-:W-:Y:S03]  /*45c0*/  @!P1 ISETP.NE.AND P0, PT, R10, 0x1, PT ;  /* 0x000000010a00980c */ /* 0x008fe60003f05270 */
[C---:B------:R-:W-:Y:S01]  /*45d0*/  @!P1 IMAD.HI.U32 R11, R8.reuse, R11, RZ ;  /* 0x0000000b080b9227 */ /* 0x040fe200078e00ff */
[----:B------:R-:W-:Y:S04]  /*45e0*/  @!P1 SHF.R.U32.HI R14, RZ, R15, R14 ;  /* 0x0000000fff0e9219 */ /* 0x000fe8000001160e */
[----:B-----5:R-:W-:Y:S01]  /*45f0*/  @!P1 SHF.R.U32.HI R9, RZ, R0, R11 ;  /* 0x00000000ff099219 */ /* 0x020fe2000001160b */
[----:B------:R-:W-:Y:S01]  /*4600*/  SYNCS.ARRIVE.TRANS64.RED.A1T0 RZ, [UR8], RZ ;  /* 0x000000ffffff79a7 */ /* 0x000fe20008100408 */
[----:B------:R-:W-:Y:S02]  /*4610*/  @!P1 SEL R14, R13, R14, !P2 ;  /* 0x0000000e0d0e9207 */ /* 0x000fe40005000000 */
[----:B------:R-:W-:Y:S01]  /*4620*/  @!P1 SEL R9, R8, R9, !P0 ;  /* 0x0000000908099207 */ /* 0x000fe20004000000 */
[----:B------:R-:W1:Y:S04]  /*4630*/  SYNCS.PHASECHK.TRANS64.TRYWAIT P5, [UR7+0x78], R12 ;  /* 0x0000780cff0075a7 */ /* 0x000e6800080a1107 */
[----:B------:R-:W-:Y:S02]  /*4640*/  @!P1 IMAD.IADD R0, R9, 0x1, -R14 ;  /* 0x0000000109009824 */ /* 0x000fe400078e0a0e */
[----:B------:R-:W-:Y:S02]  /*4650*/  @!P1 IMAD.IADD R9, R14, 0x1, -R9 ;  /* 0x000000010e099824 */ /* 0x000fe400078e0a09 */
[----:B------:R-:W-:Y:S02]  /*4660*/  @!P1 IMAD R13, R0, R3, R13 ;  /* 0x00000003000d9224 */ /* 0x000fe400078e020d */
[----:B------:R-:W-:Y:S01]  /*4670*/  @!P1 IMAD R8, R9, R10, R8 ;  /* 0x0000000a09089224 */ /* 0x000fe200078e0208 */
[----:B-1----:R-:W-:Y:S06]  /*4680*/  @!P5 BRA `(.L_x_77) ;  /* 0x0000003c00ccd947 */ /* 0x002fec0003800000 */
.L_x_167:
[----:B-1----:R-:W-:Y:S01]  /*4690*/  @!P4 IADD3 R3, P0, PT, R36, 0x580, RZ ;  /* 0x000005802403c810 */ /* 0x002fe20007f1e0ff */
[----:B------:R-:W-:Y:S01]  /*46a0*/  VOTEU.ALL UP1, P4 ;  /* 0x0000000000ff7886 */ /* 0x000fe20002020000 */
[----:B------:R-:W-:Y:S01]  /*46b0*/  UMOV UR18, 0x0 ;  /* 0x0000000000127882 */ /* 0x000fe20000000000 */
[----:B------:R-:W-:Y:S01]  /*46c0*/  UMOV UR19, 0x10000000 ;  /* 0x1000000000137882 */ /* 0x000fe20000000000 */
[----:B------:R-:W-:Y:S01]  /*46d0*/  @!P4 R2UR UR9, R3 ;  /* 0x000000000309c2ca */ /* 0x000fe200000e0000 */
[----:B------:R-:W-:Y:S01]  /*46e0*/  @!P4 IMAD.X R0, RZ, RZ, R37, P0 ;  /* 0x000000ffff00c224 */ /* 0x000fe200000e0625 */
[----:B------:R-:W-:Y:S01]  /*46f0*/  @!UP1 UIADD3 UR10, UPT, UPT, UR34, 0x60, URZ ;  /* 0x00000060220a9890 */ /* 0x000fe2000fffe0ff */
[----:B------:R-:W-:Y:S01]  /*4700*/  ISETP.NE.AND P0, PT, R27, 0x2, PT ;  /* 0x000000021b00780c */ /* 0x000fe20003f05270 */
[----:B------:R-:W-:Y:S01]  /*4710*/  UMOV UR11, UR35 ;  /* 0x00000023000b7c82 */ /* 0x000fe20008000000 */
[----:B------:R-:W-:Y:S01]  /*4720*/  UMOV UR12, UR36 ;  /* 0x00000024000c7c82 */ /* 0x000fe20008000000 */
[----:B------:R-:W-:Y:S01]  /*4730*/  @!P4 R2UR UR8, R0 ;  /* 0x000000000008c2ca */ /* 0x000fe200000e0000 */
[----:B------:R-:W-:Y:S01]  /*4740*/  IMAD.IADD R20, R8, 0x1, R58 ;  /* 0x0000000108147824 */ /* 0x000fe200078e023a */
[----:B------:R-:W-:Y:S01]  /*4750*/  @P3 R2UR UR36, R24 ;  /* 0x00000000182432ca */ /* 0x000fe200000e0000 */
[----:B------:R-:W-:Y:S01]  /*4760*/  IMAD.IADD R21, R13, 0x1, R60 ;  /* 0x000000010d157824 */ /* 0x000fe200078e023c */
[----:B------:R-:W-:Y:S02]  /*4770*/  SEL R0, RZ, 0x1, P0 ;  /* 0x00000001ff007807 */ /* 0x000fe40000000000 */
[----:B------:R-:W-:Y:S01]  /*4780*/  LOP3.LUT R32, R32, 0x1, RZ, 0x3c, !PT ;  /* 0x0000000120207812 */ /* 0x000fe200078e3cff */
[----:B------:R-:W-:Y:S01]  /*4790*/  IMAD.U32 R10, RZ, RZ, UR9 ;  /* 0x00000009ff0a7e24 */ /* 0x000fe2000f8e00ff */
[----:B------:R-:W-:Y:S01]  /*47a0*/  @!UP1 UIADD3 UR9, UPT, UPT, UR7, 0x58, URZ ;  /* 0x0000005807099890 */ /* 0x000fe2000fffe0ff */
[----:B------:R-:W-:Y:S02]  /*47b0*/  LOP3.LUT R25, R25, R0, RZ, 0x3c, !PT ;  /* 0x0000000019197212 */ /* 0x000fe400078e3cff */
[----:B------:R-:W-:Y:S02]  /*47c0*/  SEL R27, R27, RZ, P0 ;  /* 0x000000ff1b1b7207 */ /* 0x000fe40000000000 */
[----:B------:R-:W-:Y:S01]  /*47d0*/  IMAD.U32 R11, RZ, RZ, UR8 ;  /* 0x00000008ff0b7e24 */ /* 0x000fe2000f8e00ff */
[----:B------:R-:W-:Y:S01]  /*47e0*/  @!P4 R2UR UR14, R10 ;  /* 0x000000000a0ec2ca */ /* 0x000fe200000e0000 */
[----:B------:R-:W-:Y:S01]  /*47f0*/  @!UP1 UIADD3 UR8, UPT, UPT, UR7, 0x3200, URZ ;  /* 0x0000320007089890 */ /* 0x000fe2000fffe0ff */
[----:B------:R-:W-:Y:S02]  /*4800*/  VOTEU.ALL UP1, P4 ;  /* 0x0000000000ff7886 */ /* 0x000fe40002020000 */
[----:B------:R-:W-:Y:S11]  /*4810*/  @!P4 R2UR UR15, R11 ;  /* 0x000000000b0fc2ca */ /* 0x000ff600000e0000 */
[----:B------:R-:W-:Y:S02]  /*4820*/  @!UPT UIADD3 URZ, UPT, UPT, URZ, URZ, URZ ;  /* 0x000000fffffff290 */ /* 0x000fe4000fffe0ff */
[----:B------:R2:W-:Y:S01]  /*4830*/  @!UP1 UTMALDG.3D [UR8], [UR14], desc[UR18] ;  /* 0x000012080e0095b4 */ /* 0x0005e20008011000 */
[----:B------:R2:W-:Y:S01]  /*4840*/  @!P4 SYNCS.ARRIVE.TRANS64.RED.A0TR RZ, [UR7+0x58], R23 ;  /* 0x00005817ffffc9a7 */ /* 0x0005e20008300407 */
[----:B------:R-:W-:Y:S01]  /*4850*/  UPLOP3.LUT UP1, UPT, UPT, UPT, UPT, 0x80, 0x8 ;  /* 0x000000000008789c */ /* 0x000fe20003f2f070 */
[----:B------:R-:W-:Y:S01]  /*4860*/  SYNCS.ARRIVE.TRANS64.RED.A1T0 RZ, [UR13], RZ ;  /* 0x000000ffffff79a7 */ /* 0x000fe2000810040d */
[----:B------:R-:W-:Y:S09]  /*4870*/  @P3 BRA `(.L_x_78) ;  /* 0xfffffff000943947 */ /* 0x000ff2000383ffff */
[----:B------:R-:W-:-:S04]  /*4880*/  SHF.L.U32 R3, R32, 0x1f, RZ ;  /* 0x0000001f20037819 */ /* 0x000fc800000006ff */
[----:B------:R-:W1:Y:S02]  /*4890*/  SYNCS.PHASECHK.TRANS64.TRYWAIT P0, [UR7+0x60], R3 ;  /* 0x00006003ff0075a7 */ /* 0x000e640008001107 */
[----:B-1----:R-:W-:Y:S05]  /*48a0*/  @!P0 BRA `(.L_x_79) ;  /* 0x0000003c005c8947 */ /* 0x002fea0003800000 */
.L_x_169:
[----:B------:R-:W3:Y:S02]  /*48b0*/  SYNCS.PHASECHK.TRANS64.TRYWAIT P0, [UR7+0x68], R3 ;  /* 0x00006803ff0075a7 */ /* 0x000ee40008001107 */
[----:B---3--:R-:W-:Y:S05]  /*48c0*/  @!P0 BRA `(.L_x_80) ;  /* 0x0000003c006c8947 */ /* 0x008fea0003800000 */
.L_x_171:
[----:B------:R-:W3:Y:S02]  /*48d0*/  SYNCS.PHASECHK.TRANS64.TRYWAIT P0, [UR7+0x70], R3 ;  /* 0x00007003ff0075a7 */ /* 0x000ee40008001107 */
[----:B---3--:R-:W-:Y:S05]  /*48e0*/  @!P0 BRA `(.L_x_81) ;  /* 0x0000003c007c8947 */ /* 0x008fea0003800000 */
.L_x_173:
[----:B-1----:R-:W-:-:S07]  /*48f0*/  MOV R0, UR7 ;  /* 0x0000000700007c02 */ /* 0x002fce0008000f00 */
.L_x_82:
[----:B-1----:R-:W-:-:S04]  /*4900*/  SHF.L.U32 R3, R32, 0x1f, RZ ;  /* 0x0000001f20037819 */ /* 0x002fc800000006ff */
[----:B------:R1:W3:Y:S03]  /*4910*/  SYNCS.PHASECHK.TRANS64.TRYWAIT P0, [R0+URZ+0x78], R3 ;  /* 0x00007803000075a7 */ /* 0x0002e600080011ff */
[----:B---3--:R-:W-:Y:S05]  /*4920*/  @!P0 NANOSLEEP.SYNCS 0x989680 ;  /* 0x009896800000895d */ /* 0x008fea0003900000 */
[----:B------:R-:W3:Y:S02]  /*4930*/  @!P0 SYNCS.PHASECHK.TRANS64 P0, [R0+URZ+0x78], R3 ;  /* 0x00007803000085a7 */ /* 0x000ee400080010ff */
[----:B--23--:R-:W-:Y:S05]  /*4940*/  @P0 EXIT ;  /* 0x000000000000094d */ /* 0x00cfea0003800000 */
[----:B------:R-:W-:Y:S05]  /*4950*/  BRA `(.L_x_82) ;  /* 0xfffffffc00e87947 */ /* 0x000fea000383ffff */
.L_x_67:
[----:B------:R-:W-:-:S06]  /*4960*/  UISETP.GE.AND UP1, UPT, UR8, 0x4, UPT ;  /* 0x000000040800788c */ /* 0x000fcc000bf26270 */
[----:B------:R-:W-:-:S13]  /*4970*/  PLOP3.LUT P0, PT, PT, PT, UP1, 0x80, 0x8 ;  /* 0x000000000008781c */ /* 0x000fda0003f0f018 */
[----:B------:R-:W-:Y:S05]  /*4980*/  @!P0 EXIT ;  /* 0x000000000000894d */ /* 0x000fea0003800000 */
[----:B------:R-:W-:Y:S01]  /*4990*/  BAR.SYNC.DEFER_BLOCKING 0x6, 0xa0 ;  /* 0x0182800000007b1d */ /* 0x000fe20000010000 */
[C---:B------:R-:W-:Y:S01]  /*49a0*/  IMAD.SHL.U32 R7, R72.reuse, 0x20, RZ ;  /* 0x0000002048077824 */ /* 0x040fe200078e00ff */
[C---:B------:R-:W-:Y:S01]  /*49b0*/  LOP3.LUT P0, RZ, R72.reuse, 0x4, RZ, 0xc0, !PT ;  /* 0x0000000448ff7812 */ /* 0x040fe2000780c0ff */
[C---:B------:R-:W-:Y:S01]  /*49c0*/  IMAD.SHL.U32 R64, R72.reuse, 0x10, RZ ;  /* 0x0000001048407824 */ /* 0x040fe200078e00ff */
[----:B------:R-:W-:Y:S01]  /*49d0*/  CS2R R68, SRZ ;  /* 0x0000000000447805 */ /* 0x000fe2000001ff00 */
[C---:B------:R-:W-:Y:S01]  /*49e0*/  IMAD.SHL.U32 R5, R72.reuse, 0x4, RZ ;  /* 0x0000000448057824 */ /* 0x040fe200078e00ff */
[----:B------:R-:W-:Y:S02]  /*49f0*/  UMOV UR48, 0x400 ;  /* 0x0000040000307882 */ /* 0x000fe40000000000 */
[----:B------:R-:W1:Y:S01]  /*4a00*/  LDC R63, c[0x0][0x370] ;  /* 0x0000dc00ff3f7b82 */ /* 0x000e620000000800 */
[----:B------:R-:W-:Y:S01]  /*4a10*/  ULEA UR48, UR37, UR48, 0x18 ;  /* 0x0000003025307291 */ /* 0x000fe2000f8ec0ff */
[----:B------:R-:W-:Y:S01]  /*4a20*/  LOP3.LUT R0, R7, 0xc0, RZ, 0xc0, !PT ;  /* 0x000000c007007812 */ /* 0x000fe200078ec0ff */
[----:B------:R-:W-:Y:S01]  /*4a30*/  IMAD.U32 R32, R72, 0x10000, RZ ;  /* 0x0001000048207824 */ /* 0x000fe200078e00ff */
[----:B------:R-:W-:Y:S01]  /*4a40*/  LOP3.LUT R64, R64, 0x600, RZ, 0xc0, !PT ;  /* 0x0000060040407812 */ /* 0x000fe200078ec0ff */
[----:B------:R-:W-:Y:S01]  /*4a50*/  UIADD3 UR4, UPT, UPT, UR48, 0x200, URZ ;  /* 0x0000020030047890 */ /* 0x000fe2000fffe0ff */
[----:B------:R-:W-:Y:S01]  /*4a60*/  LOP3.LUT R5, R0, 0x18, R5, 0xf8, !PT ;  /* 0x0000001800057812 */ /* 0x000fe200078ef805 */
[----:B------:R-:W-:Y:S01]  /*4a70*/  IMAD.MOV.U32 R71, RZ, RZ, 0x20 ;  /* 0x00000020ff477424 */ /* 0x000fe200078e00ff */
[----:B------:R-:W2:Y:S01]  /*4a80*/  LDC R28, c[0x0][0xb0c] ;  /* 0x0002c300ff1c7b82 */ /* 0x000ea20000000800 */
[----:B------:R-:W-:Y:S01]  /*4a90*/  SHF.R.U32.HI R0, RZ, 0x1, R72 ;  /* 0x00000001ff007819 */ /* 0x000fe20000011648 */
[----:B------:R-:W-:Y:S01]  /*4aa0*/  IMAD.MOV.U32 R70, RZ, RZ, 0x1 ;  /* 0x00000001ff467424 */ /* 0x000fe200078e00ff */
[--C-:B------:R-:W-:Y:S01]  /*4ab0*/  LOP3.LUT R64, R64, 0x20, R7.reuse, 0xf8, !PT ;  /* 0x0000002040407812 */ /* 0x100fe200078ef807 */
[----:B------:R-:W-:Y:S01]  /*4ac0*/  IMAD.MOV.U32 R30, RZ, RZ, RZ ;  /* 0x000000ffff1e7224 */ /* 0x000fe200078e00ff */
[----:B------:R-:W-:Y:S01]  /*4ad0*/  LOP3.LUT R32, R32, 0x600000, RZ, 0xc0, !PT ;  /* 0x0060000020207812 */ /* 0x000fe200078ec0ff */
[----:B------:R-:W-:Y:S01]  /*4ae0*/  IMAD.MOV.U32 R75, RZ, RZ, RZ ;  /* 0x000000ffff4b7224 */ /* 0x000fe200078e00ff */
[----:B------:R-:W-:Y:S01]  /*4af0*/  LOP3.LUT R5, R5, 0x8, R0, 0x78, !PT ;  /* 0x0000000805057812 */ /* 0x000fe200078e7800 */
[----:B------:R-:W4:Y:S01]  /*4b00*/  LDC R61, c[0x0][0xb20] ;  /* 0x0002c800ff3d7b82 */ /* 0x000f220000000800 */
[----:B------:R-:W3:Y:S01]  /*4b10*/  LDS R3, [UR48+0x140] ;  /* 0x00014030ff037984 */ /* 0x000ee20008000800 */
[----:B------:R-:W-:Y:S01]  /*4b20*/  LOP3.LUT R64, R64, 0x100, R7, 0xf8, !PT ;  /* 0x0000010040407812 */ /* 0x000fe200078ef807 */
[----:B------:R-:W-:Y:S01]  /*4b30*/  IMAD.U32 R66, RZ, RZ, UR4 ;  /* 0x00000004ff427e24 */ /* 0x000fe2000f8e00ff */
[----:B------:R-:W-:Y:S01]  /*4b40*/  LOP3.LUT R72, R72, 0x60, RZ, 0xc0, !PT ;  /* 0x0000006048487812 */ /* 0x000fe200078ec0ff */
[----:B------:R-:W1:Y:S01]  /*4b50*/  LDCU.64 UR52, c[0x0][0x348] ;  /* 0x00006900ff3477ac */ /* 0x000e620008000a00 */
[----:B------:R-:W-:-:S02]  /*4b60*/  LOP3.LUT R64, R64, R5, RZ, 0xfc, !PT ;  /* 0x0000000540407212 */ /* 0x000fc400078efcff */
[----:B------:R-:W1:Y:S01]  /*4b70*/  LDC R27, c[0x0][0xb30] ;  /* 0x0002cc00ff1b7b82 */ /* 0x000e620000000800 */
[----:B------:R-:W-:Y:S01]  /*4b80*/  SEL R71, R71, 0xffffffe0, !P0 ;  /* 0xffffffe047477807 */ /* 0x000fe20004000000 */
[----:B------:R-:W1:Y:S01]  /*4b90*/  LDCU.64 UR38, c[0x0][0x888] ;  /* 0x00011100ff2677ac */ /* 0x000e620008000a00 */
[----:B------:R-:W1:Y:S05]  /*4ba0*/  LDCU.64 UR44, c[0x0][0x890] ;  /* 0x00011200ff2c77ac */ /* 0x000e6a0008000a00 */
[----:B------:R-:W1:Y:S01]  /*4bb0*/  LDC.64 R56, c[0x0][0xb10] ;  /* 0x0002c400ff387b82 */ /* 0x000e620000000a00 */
[----:B------:R-:W-:Y:S01]  /*4bc0*/  UMOV UR49, URZ ;  /* 0x000000ff00317c82 */ /* 0x000fe20008000000 */
[----:B------:R-:W-:-:S06]  /*4bd0*/  UMOV UR51, URZ ;  /* 0x000000ff00337c82 */ /* 0x000fcc0008000000 */
[----:B------:R-:W1:Y:S08]  /*4be0*/  LDC.64 R24, c[0x0][0xb18] ;  /* 0x0002c600ff187b82 */ /* 0x000e700000000a00 */
[----:B------:R-:W1:Y:S08]  /*4bf0*/  LDC.64 R22, c[0x0][0xb28] ;  /* 0x0002ca00ff167b82 */ /* 0x000e700000000a00 */
[----:B------:R-:W1:Y:S01]  /*4c00*/  LDC.64 R54, c[0x0][0x8b0] ;  /* 0x00022c00ff367b82 */ /* 0x000e620000000a00 */
[----:B---3--:R-:W-:-:S07]  /*4c10*/  IMAD.IADD R32, R3, 0x1, R32 ;  /* 0x0000000103207824 */ /* 0x008fce00078e0220 */
[----:B------:R-:W3:Y:S08]  /*4c20*/  LDC.64 R52, c[0x0][0x8a8] ;  /* 0x00022a00ff347b82 */ /* 0x000ef00000000a00 */
[----:B--2-4-:R-:W1:Y:S02]  /*4c30*/  LDC R62, c[0x0][0x374] ;  /* 0x0000dd00ff3e7b82 */ /* 0x014e640000000800 */
.L_x_126:
[C---:B------:R-:W-:Y:S02]  /*4c40*/  LEA R0, R75.reuse, UR48, 0x3 ;  /* 0x000000304b007c11 */ /* 0x040fe4000f8e18ff */
[----:B------:R-:W-:Y:S02]  /*4c50*/  SHF.L.U32 R3, R68, 0x1f, RZ ;  /* 0x0000001f44037819 */ /* 0x000fe400000006ff */
[----:B------:R-:W-:Y:S02]  /*4c60*/  LEA R16, R75, UR48, 0x4 ;  /* 0x000000304b107c11 */ /* 0x000fe4000f8e20ff */
[----:B------:R-:W2:Y:S02]  /*4c70*/  SYNCS.PHASECHK.TRANS64.TRYWAIT P0, [R0+URZ+0x90], R3 ;  /* 0x00009003000075a7 */ /* 0x000ea400080011ff */
[----:B-12---:R-:W-:Y:S05]  /*4c80*/  @!P0 BRA `(.L_x_83) ;  /* 0x0000003800ac8947 */ /* 0x006fea0003800000 */
.L_x_174:
[----:B------:R-:W4:Y:S01]  /*4c90*/  LDC.64 R12, c[0x0][0xb10] ;  /* 0x0002c400ff0c7b82 */ /* 0x000f220000000a00 */
[----:B------:R-:W3:Y:S01]  /*4ca0*/  LDS.128 R16, [R16+0x120] ;  /* 0x0001200010107984 */ /* 0x000ee20000000c00 */
[----:B-1----:R-:W-:Y:S01]  /*4cb0*/  ISETP.NE.AND P1, PT, R27, 0x1, PT ;  /* 0x000000011b00780c */ /* 0x002fe20003f25270 */
[----:B--2---:R-:W-:Y:S01]  /*4cc0*/  VIADD R0, R0, 0xa0 ;  /* 0x000000a000007836 */ /* 0x004fe20000000000 */
[----:B------:R-:W-:Y:S04]  /*4cd0*/  ISETP.GE.AND P0, PT, R26, 0x1, PT ;  /* 0x000000011a00780c */ /* 0x000fe80003f06270 */
[----:B------:R-:W1:Y:S01]  /*4ce0*/  LDC.64 R10, c[0x0][0xb18] ;  /* 0x0002c600ff0a7b82 */ /* 0x000e620000000a00 */
[----:B------:R-:W-:Y:S01]  /*4cf0*/  PRMT R0, RZ, 0x654, R0 ;  /* 0x00000654ff007816 */ /* 0x000fe20000000000 */
[----:B------:R-:W-:Y:S01]  /*4d00*/  @!PT LDS RZ, [RZ] ;  /* 0x00000000fffff984 */ /* 0x000fe20000000800 */
[----:B------:R-:W-:Y:S01]  /*4d10*/  @!PT LDS RZ, [RZ] ;  /* 0x00000000fffff984 */ /* 0x000fe20000000800 */
[----:B------:R-:W-:Y:S01]  /*4d20*/  @!PT LDS RZ, [RZ] ;  /* 0x00000000fffff984 */ /* 0x000fe20000000800 */
[----:B------:R-:W-:Y:S01]  /*4d30*/  @!PT LDS RZ, [RZ] ;  /* 0x00000000fffff984 */ /* 0x000fe20000000800 */
[----:B------:R2:W-:Y:S06]  /*4d40*/  MEMBAR.ALL.CTA ;  /* 0x0000000000007992 */ /* 0x0005ec0000008000 */
[----:B--2---:R-:W2:Y:S01]  /*4d50*/  FENCE.VIEW.ASYNC.S ;  /* 0x00000000000073c6 */ /* 0x004ea20000000000 */
[----:B------:R-:W1:Y:S08]  /*4d60*/  @!P1 LDC R14, c[0x0][0xb20] ;  /* 0x0002c800ff0e9b82 */ /* 0x000e700000000800 */
[----:B------:R-:W1:Y:S01]  /*4d70*/  @!P1 LDC R9, c[0x0][0xb0c] ;  /* 0x0002c300ff099b82 */ /* 0x000e620000000800 */
[----:B--2---:R2:W-:Y:S01]  /*4d80*/  SYNCS.ARRIVE.TRANS64.RED.A1T0 RZ, [R0+URZ], RZ ;  /* 0x000000ff00ff79a7 */ /* 0x0045e200081004ff */
[----:B---3--:R-:W-:Y:S04]  /*4d90*/  LOP3.LUT P4, RZ, R18, 0x1, RZ, 0xc0, !PT ;  /* 0x0000000112ff7812 */ /* 0x008fe8000788c0ff */
[----:B------:R-:W-:Y:S09]  /*4da0*/  P2R R73, PR, RZ, 0x10 ;  /* 0x00000010ff497803 */ /* 0x000ff20000000000 */
[----:B------:R-:W-:Y:S02]  /*4db0*/  @P4 MOV R31, R16 ;  /* 0x00000010001f4202 */ /* 0x000fe40000000f00 */
[----:B------:R-:W-:Y:S01]  /*4dc0*/  @P4 LOP3.LUT R29, R17, 0xffff, RZ, 0xc0, !PT ;  /* 0x0000ffff111d4812 */ /* 0x000fe200078ec0ff */
[----:B--2-4-:R-:W-:Y:S06]  /*4dd0*/  @!P0 BRA `(.L_x_84) ;  /* 0x0000000000a48947 */ /* 0x014fec0003800000 */
[----:B------:R-:W-:Y:S01]  /*4de0*/  IMAD.HI.U32 R36, R62, R25, RZ ;  /* 0x000000193e247227 */ /* 0x000fe200078e00ff */
[----:B------:R-:W-:Y:S02]  /*4df0*/  ISETP.NE.AND P0, PT, R24, 0x1, PT ;  /* 0x000000011800780c */ /* 0x000fe40003f05270 */
[----:B------:R-:W-:Y:S01]  /*4e00*/  ISETP.NE.AND P2, PT, R26, 0x1, PT ;  /* 0x000000011a00780c */ /* 0x000fe20003f45270 */
[-C--:B------:R-:W-:Y:S01]  /*4e10*/  IMAD.HI.U32 R34, R63, R56.reuse, RZ ;  /* 0x000000383f227227 */ /* 0x080fe200078e00ff */
[----:B------:R-:W-:Y:S02]  /*4e20*/  SHF.R.U32.HI R37, RZ, R61, R36 ;  /* 0x0000003dff257219 */ /* 0x000fe40000011624 */
[----:B------:R-:W-:Y:S01]  /*4e30*/  ISETP.NE.AND P3, PT, R28, 0x1, PT ;  /* 0x000000011c00780c */ /* 0x000fe20003f65270 */
[----:B------:R-:W-:Y:S01]  /*4e40*/  IMAD.HI.U32 R40, R29, R25, RZ ;  /* 0x000000191d287227 */ /* 0x000fe200078e00ff */
[----:B------:R-:W-:Y:S02]  /*4e50*/  SHF.R.U32.HI R34, RZ, R57, R34 ;  /* 0x00000039ff227219 */ /* 0x000fe40000011622 */
[----:B------:R-:W-:Y:S01]  /*4e60*/  SEL R3, R62, R37, !P0 ;  /* 0x000000253e037207 */ /* 0x000fe20004000000 */
[----:B------:R-:W-:Y:S01]  /*4e70*/  IMAD.HI.U32 R38, R31, R56, RZ ;  /* 0x000000381f267227 */ /* 0x000fe200078e00ff */
[----:B------:R-:W-:Y:S03]  /*4e80*/  SEL R7, R63, R34, !P3 ;  /* 0x000000223f077207 */ /* 0x000fe60005800000 */
[-C--:B------:R-:W-:Y:S01]  /*4e90*/  IMAD.HI.U32 R34, R3, R22.reuse, RZ ;  /* 0x0000001603227227 */ /* 0x080fe200078e00ff */
[----:B------:R-:W-:Y:S03]  /*4ea0*/  SHF.R.U32.HI R38, RZ, R57, R38 ;  /* 0x00000039ff267219 */ /* 0x000fe60000011626 */
[----:B------:R-:W-:Y:S01]  /*4eb0*/  IMAD.HI.U32 R36, R7, R22, RZ ;  /* 0x0000001607247227 */ /* 0x000fe200078e00ff */
[----:B------:R-:W-:Y:S02]  /*4ec0*/  @P2 SHF.R.U32.HI R3, RZ, R23, R34 ;  /* 0x00000017ff032219 */ /* 0x000fe40000011622 */
[----:B------:R-:W-:Y:S02]  /*4ed0*/  SHF.R.U32.HI R34, RZ, R61, R40 ;  /* 0x0000003dff227219 */ /* 0x000fe40000011628 */
[----:B------:R-:W-:Y:S01]  /*4ee0*/  @P2 SHF.R.U32.HI R7, RZ, R23, R36 ;  /* 0x00000017ff072219 */ /* 0x000fe20000011624 */
[C---:B------:R-:W-:Y:S01]  /*4ef0*/  IMAD R2, R26.reuse, R3, RZ ;  /* 0x000000031a027224 */ /* 0x040fe200078e02ff */
[----:B------:R-:W-:Y:S02]  /*4f00*/  SEL R5, R29, R34, !P0 ;  /* 0x000000221d057207 */ /* 0x000fe40004000000 */
[----:B------:R-:W-:Y:S01]  /*4f10*/  SEL R3, R31, R38, !P3 ;  /* 0x000000261f037207 */ /* 0x000fe20005800000 */
[----:B------:R-:W-:Y:S01]  /*4f20*/  IMAD R4, R26, R7, RZ ;  /* 0x000000071a047224 */ /* 0x000fe200078e02ff */
[C---:B------:R-:W-:Y:S01]  /*4f30*/  ISETP.GE.AND P0, PT, R5.reuse, R2, PT ;  /* 0x000000020500720c */ /* 0x040fe20003f06270 */
[----:B------:R-:W-:Y:S03]  /*4f40*/  IMAD.HI.U32 R6, R5, R22, RZ ;  /* 0x0000001605067227 */ /* 0x000fe600078e00ff */
[----:B------:R-:W-:Y:S01]  /*4f50*/  ISETP.GE.OR P0, PT, R3, R4, P0 ;  /* 0x000000040300720c */ /* 0x000fe20000706670 */
[----:B------:R-:W-:Y:S01]  /*4f60*/  IMAD.MOV R4, RZ, RZ, -R3 ;  /* 0x000000ffff047224 */ /* 0x000fe200078e0a03 */
[-C--:B------:R-:W-:Y:S03]  /*4f70*/  SHF.R.U32.HI R6, RZ, R23.reuse, R6 ;  /* 0x00000017ff067219 */ /* 0x080fe60000011606 */
[----:B------:R-:W-:Y:S01]  /*4f80*/  IMAD R31, R28, R4, R31 ;  /* 0x000000041c1f7224 */ /* 0x000fe200078e021f */
[----:B------:R-:W-:Y:S05]  /*4f90*/  SEL R15, R5, R6, !P2 ;  /* 0x00000006050f7207 */ /* 0x000fea0005000000 */
[----:B------:R-:W-:Y:S02]  /*4fa0*/  IMAD.MOV R6, RZ, RZ, -R15 ;  /* 0x000000ffff067224 */ /* 0x000fe400078e0a0f */
[C---:B------:R-:W-:Y:S04]  /*4fb0*/  @!P0 IMAD.HI.U32 R2, R3.reuse, R22, RZ ;  /* 0x0000001603028227 */ /* 0x040fe800078e00ff */
[----:B------:R-:W-:Y:S01]  /*4fc0*/  IMAD R6, R26, R6, R5 ;  /* 0x000000061a067224 */ /* 0x000fe200078e0205 */
[----:B------:R-:W-:Y:S04]  /*4fd0*/  @!P0 SHF.R.U32.HI R2, RZ, R23, R2 ;  /* 0x00000017ff028219 */ /* 0x000fe80000011602 */
[----:B------:R-:W-:Y:S02]  /*4fe0*/  @!P0 SEL R0, R3, R2, !P2 ;  /* 0x0000000203008207 */ /* 0x000fe40005000000 */
[----:B------:R-:W-:Y:S02]  /*4ff0*/  IADD3 R2, PT, PT, -R5, RZ, RZ ;  /* 0x000000ff05027210 */ /* 0x000fe40007ffe1ff */
[----:B------:R-:W-:Y:S01]  /*5000*/  @!P0 IADD3 R8, PT, PT, R15, -R0, RZ ;  /* 0x800000000f088210 */ /* 0x000fe20007ffe0ff */
[----:B------:R-:W-:Y:S02]  /*5010*/  @!P0 IMAD R0, R7, R6, R0 ;  /* 0x0000000607008224 */ /* 0x000fe400078e0200 */
[----:B------:R-:W-:Y:S02]  /*5020*/  IMAD R29, R24, R2, R29 ;  /* 0x00000002181d7224 */ /* 0x000fe400078e021d */
[----:B------:R-:W-:Y:S02]  /*5030*/  @!P0 IMAD R5, R8, R26, R3 ;  /* 0x0000001a08058224 */ /* 0x000fe400078e0203 */
[----:B------:R-:W-:Y:S04]  /*5040*/  @!P0 IMAD.MOV.U32 R3, RZ, RZ, R0 ;  /* 0x000000ffff038224 */ /* 0x000fe800078e0000 */
[----:B------:R-:W-:Y:S02]  /*5050*/  IMAD R31, R3, R28, R31 ;  /* 0x0000001c031f7224 */ /* 0x000fe400078e021f */
[----:B------:R-:W-:Y:S07]  /*5060*/  IMAD R29, R5, R24, R29 ;  /* 0x00000018051d7224 */ /* 0x000fee00078e021d */
.L_x_84:
[----:B-1----:R-:W-:Y:S01]  /*5070*/  @!P1 ISETP.NE.AND P0, PT, R10, 0x1, PT ;  /* 0x000000010a00980c */ /* 0x002fe20003f05270 */
[----:B------:R-:W-:Y:S01]  /*5080*/  @!P1 IMAD.HI.U32 R3, R29, R11, RZ ;  /* 0x0000000b1d039227 */ /* 0x000fe200078e00ff */
[----:B------:R-:W-:Y:S01]  /*5090*/  R2UR UR42, R21 ;  /* 0x00000000152a72ca */ /* 0x000fe200000e0000 */
[----:B------:R-:W-:Y:S01]  /*50a0*/  BSSY.RECONVERGENT B6, `(.L_x_85) ;  /* 0x0000031000067945 */ /* 0x000fe20003800200 */
[----:B------:R-:W-:Y:S01]  /*50b0*/  R2UR UR41, R20 ;  /* 0x00000000142972ca */ /* 0x000fe200000e0000 */
[----:B------:R-:W-:Y:S01]  /*50c0*/  @!P1 IMAD.HI.U32 R0, R31, R12, RZ ;  /* 0x0000000c1f009227 */ /* 0x000fe200078e00ff */
[----:B------:R-:W-:Y:S02]  /*50d0*/  @!P1 SHF.R.U32.HI R2, RZ, R14, R3 ;  /* 0x0000000eff029219 */ /* 0x000fe40000011603 */
[----:B------:R-:W-:Y:S01]  /*50e0*/  @!P1 ISETP.NE.AND P2, PT, R9, 0x1, PT ;  /* 0x000000010900980c */ /* 0x000fe20003f45270 */
[----:B------:R-:W-:Y:S01]  /*50f0*/  VIADD R75, R75, 0x1 ;  /* 0x000000014b4b7836 */ /* 0x000fe20000000000 */
[----:B------:R-:W-:Y:S02]  /*5100*/  @!P1 SEL R2, R29, R2, !P0 ;  /* 0x000000021d029207 */ /* 0x000fe40004000000 */
[----:B------:R-:W-:Y:S02]  /*5110*/  @!P1 SHF.R.U32.HI R0, RZ, R13, R0 ;  /* 0x0000000dff009219 */ /* 0x000fe40000011600 */
[----:B------:R-:W-:Y:S01]  /*5120*/  LOP3.LUT P0, RZ, R66, 0x1b0, RZ, 0xc0, !PT ;  /* 0x000001b042ff7812 */ /* 0x000fe2000780c0ff */
[----:B------:R-:W-:Y:S01]  /*5130*/  USHF.L.U32 UR42, UR42, 0x6, URZ ;  /* 0x000000062a2a7899 */ /* 0x000fe200080006ff */
[----:B------:R-:W-:Y:S01]  /*5140*/  @!P1 SEL R3, R31, R0, !P2 ;  /* 0x000000001f039207 */ /* 0x000fe20005000000 */
[----:B------:R-:W-:Y:S01]  /*5150*/  USHF.L.U32 UR41, UR41, 0x7, URZ ;  /* 0x0000000729297899 */ /* 0x000fe200080006ff */
[----:B------:R-:W-:Y:S03]  /*5160*/  @P4 SHF.R.U32.HI R67, RZ, 0x10, R17 ;  /* 0x00000010ff434819 */ /* 0x000fe60000011611 */
[----:B------:R-:W-:Y:S02]  /*5170*/  @!P1 IMAD.IADD R0, R2, 0x1, -R3 ;  /* 0x0000000102009824 */ /* 0x000fe400078e0a03 */
[----:B------:R-:W-:Y:S02]  /*5180*/  @!P1 IMAD.IADD R2, R3, 0x1, -R2 ;  /* 0x0000000103029824 */ /* 0x000fe400078e0a02 */
[----:B------:R-:W-:Y:S02]  /*5190*/  @!P1 IMAD R31, R0, R9, R31 ;  /* 0x00000009001f9224 */ /* 0x000fe400078e021f */
[----:B------:R-:W-:Y:S01]  /*51a0*/  @!P1 IMAD R29, R2, R10, R29 ;  /* 0x0000000a021d9224 */ /* 0x000fe200078e021d */
[----:B------:R-:W-:Y:S06]  /*51b0*/  @!P0 BRA `(.L_x_86) ;  /* 0x00000000007c8947 */ /* 0x000fec0003800000 */
[----:B------:R-:W1:Y:S01]  /*51c0*/  LDCU.64 UR8, c[0x4][0x80] ;  /* 0x01001000ff0877ac */ /* 0x000e620008000a00 */
[----:B------:R-:W-:Y:S01]  /*51d0*/  MOV R2, 0x0 ;  /* 0x0000000000027802 */ /* 0x000fe20000000f00 */
[----:B------:R-:W-:Y:S02]  /*51e0*/  HFMA2 R12, -RZ, RZ, 0, 5.9604644775390625e-08 ;  /* 0x00000001ff0c7431 */ /* 0x000fe400000001ff */
[----:B------:R-:W-:Y:S01]  /*51f0*/  IMAD.MOV.U32 R8, RZ, RZ, 0x70 ;  /* 0x00000070ff087424 */ /* 0x000fe200078e00ff */
[----:B------:R2:W3:Y:S01]  /*5200*/  LDC.64 R14, c[0x4][R2] ;  /* 0x01000000020e7b82 */ /* 0x0004e20000000a00 */
[----:B------:R-:W4:Y:S01]  /*5210*/  LDCU.64 UR6, c[0x4][0x88] ;  /* 0x01001100ff0677ac */ /* 0x000f220008000a00 */
[----:B------:R-:W-:Y:S01]  /*5220*/  IMAD.MOV.U32 R13, RZ, RZ, RZ ;  /* 0x000000ffff0d7224 */ /* 0x000fe200078e00ff */
[----:B------:R-:W2:Y:S01]  /*5230*/  LDCU.64 UR4, c[0x4][0x8] ;  /* 0x01000100ff0477ac */ /* 0x000ea20008000a00 */
[----:B-1----:R-:W-:Y:S01]  /*5240*/  MOV R5, UR9 ;  /* 0x0000000900057c02 */ /* 0x002fe20008000f00 */
[----:B------:R-:W-:Y:S01]  /*5250*/  IMAD.U32 R4, RZ, RZ, UR8 ;  /* 0x00000008ff047e24 */ /* 0x000fe2000f8e00ff */
[----:B----4-:R-:W-:Y:S01]  /*5260*/  MOV R7, UR7 ;  /* 0x0000000700077c02 */ /* 0x010fe20008000f00 */
[----:B------:R-:W-:Y:S01]  /*5270*/  IMAD.U32 R6, RZ, RZ, UR6 ;  /* 0x00000006ff067e24 */ /* 0x000fe2000f8e00ff */
[----:B--2---:R-:W-:Y:S01]  /*5280*/  MOV R11, UR5 ;  /* 0x00000005000b7c02 */ /* 0x004fe20008000f00 */
[----:B------:R-:W-:Y:S02]  /*5290*/  IMAD.U32 R10, RZ, RZ, UR4 ;  /* 0x00000004ff0a7e24 */ /* 0x000fe4000f8e00ff */
[----:B------:R-:W-:Y:S07]  /*52a0*/  LEPC R20, `(.L_x_87) ;  /* 0x000000001014794e */ /* 0x000fee0000000000 */
[----:B---3-5:R-:W-:Y:S05]  /*52b0*/  CALL.ABS.NOINC R14 ;  /* 0x000000000e007343 */ /* 0x028fea0003c00000 */
.L_x_87:
[----:B------:R-:W1:Y:S01]  /*52c0*/  LDCU.64 UR8, c[0x4][0x80] ;  /* 0x01001000ff0877ac */ /* 0x000e620008000a00 */
[----:B------:R-:W2:Y:S01]  /*52d0*/  LDC.64 R2, c[0x4][R2] ;  /* 0x0100000002027b82 */ /* 0x000ea20000000a00 */
[----:B------:R-:W-:Y:S02]  /*52e0*/  HFMA2 R12, -RZ, RZ, 0, 5.9604644775390625e-08 ;  /* 0x00000001ff0c7431 */ /* 0x000fe400000001ff */
[----:B------:R-:W-:Y:S02]  /*52f0*/  IMAD.MOV.U32 R8, RZ, RZ, 0x70 ;  /* 0x00000070ff087424 */ /* 0x000fe400078e00ff */
[----:B------:R-:W-:Y:S01]  /*5300*/  IMAD.MOV.U32 R13, RZ, RZ, RZ ;  /* 0x000000ffff0d7224 */ /* 0x000fe200078e00ff */
[----:B------:R-:W3:Y:S01]  /*5310*/  LDCU.64 UR6, c[0x4][0x88] ;  /* 0x01001100ff0677ac */ /* 0x000ee20008000a00 */
[----:B------:R-:W4:Y:S01]  /*5320*/  LDCU.64 UR4, c[0x4][0x8] ;  /* 0x01000100ff0477ac */ /* 0x000f220008000a00 */
[----:B-1----:R-:W-:Y:S02]  /*5330*/  MOV R4, UR8 ;  /* 0x0000000800047c02 */ /* 0x002fe40008000f00 */
[----:B------:R-:W-:Y:S02]  /*5340*/  MOV R5, UR9 ;  /* 0x0000000900057c02 */ /* 0x000fe40008000f00 */
[----:B---3--:R-:W-:Y:S01]  /*5350*/  MOV R7, UR7 ;  /* 0x0000000700077c02 */ /* 0x008fe20008000f00 */
[----:B------:R-:W-:Y:S01]  /*5360*/  IMAD.U32 R6, RZ, RZ, UR6 ;  /* 0x00000006ff067e24 */ /* 0x000fe2000f8e00ff */
[----:B----4-:R-:W-:Y:S01]  /*5370*/  MOV R11, UR5 ;  /* 0x00000005000b7c02 */ /* 0x010fe20008000f00 */
[----:B------:R-:W-:Y:S02]  /*5380*/  IMAD.U32 R10, RZ, RZ, UR4 ;  /* 0x00000004ff0a7e24 */ /* 0x000fe4000f8e00ff */
[----:B------:R-:W-:Y:S07]  /*5390*/  LEPC R20, `(.L_x_86) ;  /* 0x000000001014794e */ /* 0x000fee0000000000 */
[----:B--2---:R-:W-:Y:S05]  /*53a0*/  CALL.ABS.NOINC R2 ;  /* 0x0000000002007343 */ /* 0x004fea0003c00000 */
.L_x_86:
[----:B------:R-:W-:Y:S05]  /*53b0*/  BSYNC.RECONVERGENT B6 ;  /* 0x0000000000067941 */ /* 0x000fea0003800200 */
.L_x_85:
[----:B------:R-:W-:Y:S01]  /*53c0*/  ISETP.NE.U32.AND P4, PT, R54, RZ, PT ;  /* 0x000000ff3600720c */ /* 0x000fe20003f85070 */
[----:B------:R-:W-:Y:S01]  /*53d0*/  UISETP.NE.AND UP2, UPT, UR50, URZ, UPT ;  /* 0x000000ff3200728c */ /* 0x000fe2000bf45270 */
[----:B------:R-:W-:Y:S01]  /*53e0*/  ISETP.NE.U32.AND P2, PT, RZ, UR38, PT ;  /* 0x00000026ff007c0c */ /* 0x000fe2000bf45070 */
[----:B------:R-:W-:Y:S01]  /*53f0*/  UISETP.NE.U32.AND UP1, UPT, UR44, URZ, UPT ;  /* 0x000000ff2c00728c */ /* 0x000fe2000bf25070 */
[----:B------:R-:W-:Y:S01]  /*5400*/  ISETP.NE.AND.EX P4, PT, R55, RZ, PT, P4 ;  /* 0x000000ff3700720c */ /* 0x000fe20003f85340 */
[----:B------:R-:W-:Y:S01]  /*5410*/  UPLOP3.LUT UP0, UPT, UPT, UPT, UPT, 0x40, 0x4 ;  /* 0x000000000004789c */ /* 0x000fe20003f0e870 */
[----:B------:R-:W-:Y:S01]  /*5420*/  ISETP.NE.AND.EX P2, PT, RZ, UR39, PT, P2 ;  /* 0x00000027ff007c0c */ /* 0x000fe2000bf45320 */
[----:B------:R-:W-:Y:S01]  /*5430*/  UISETP.NE.AND.EX UP1, UPT, UR45, URZ, UPT, UP1 ;  /* 0x000000ff2d00728c */ /* 0x000fe2000bf25310 */
[----:B------:R-:W-:Y:S04]  /*5440*/  PLOP3.LUT P1, PT, PT, PT, UP2, 0x80, 0x8 ;  /* 0x000000000008781c */ /* 0x000fe80003f2f028 */
[----:B------:R-:W-:Y:S06]  /*5450*/  @UP2 UPLOP3.LUT UP0, UPT, UPT, UPT, UP1, 0x80, 0x8 ;  /* 0x000000000008289c */ /* 0x000fec0003f0f010 */
[----:B------:R-:W-:Y:S01]  /*5460*/  PLOP3.LUT P0, PT, PT, PT, UP0, 0x80, 0x8 ;  /* 0x000000000008781c */ /* 0x000fe20003f0f008 */
[----:B------:R-:W-:Y:S01]  /*5470*/  @!UPT UIADD3 URZ, UPT, UPT, URZ, URZ, URZ ;  /* 0x000000fffffff290 */ /* 0x000fe2000fffe0ff */
[----:B------:R-:W-:Y:S11]  /*5480*/  BRA.U !UP1, `(.L_x_88) ;  /* 0x0000000109387547 */ /* 0x000ff6000b800000 */
[----:B------:R-:W-:Y:S01]  /*5490*/  UISETP.NE.U32.AND UP0, UPT, UR38, URZ, UPT ;  /* 0x000000ff2600728c */ /* 0x000fe2000bf05070 */
[----:B------:R-:W-:Y:S02]  /*54a0*/  HFMA2 R0, -RZ, RZ, 0, 5.9604644775390625e-08 ;  /* 0x00000001ff007431 */ /* 0x000fe400000001ff */
[----:B------:R-:W-:Y:S01]  /*54b0*/  IMAD.MOV.U32 R59, RZ, RZ, 0x1 ;  /* 0x00000001ff3b7424 */ /* 0x000fe200078e00ff */
[----:B------:R-:W-:Y:S06]  /*54c0*/  UISETP.NE.AND.EX UP0, UPT, UR39, URZ, UPT, UP0 ;  /* 0x000000ff2700728c */ /* 0x000fec000bf05300 */
[----:B------:R-:W-:Y:S05]  /*54d0*/  PLOP3.LUT P3, PT, PT, PT, UP0, 0x80, 0x8 ;  /* 0x000000000008781c */ /* 0x000fea0003f6f008 */
[----:B------:R-:W1:Y:S01]  /*54e0*/  @UP0 LDCU.64 UR6, c[0x0][0x888] ;  /* 0x00011100ff0607ac */ /* 0x000e620008000a00 */
[----:B------:R-:W-:Y:S07]  /*54f0*/  @UP0 UIMAD UR4, UR36, UR44, URZ ;  /* 0x0000002c240402a4 */ /* 0x000fee000f8e02ff */
[----:B------:R-:W-:Y:S01]  /*5500*/  @!P3 PRMT R59, R0, 0x7610, R59 ;  /* 0x00007610003bb816 */ /* 0x000fe2000000003b */
[----:B-1----:R-:W-:Y:S03]  /*5510*/  @UP0 UIMAD.WIDE UR6, UR4, 0x4, UR6 ;  /* 0x00000004040608a5 */ /* 0x002fe6000f8e0206 */
[----:B------:R-:W1:Y:S03]  /*5520*/  @!UP0 LDCU UR4, c[0x0][0x880] ;  /* 0x00011000ff0487ac */ /* 0x000e660008000800 */
[----:B------:R-:W-:Y:S01]  /*5530*/  IMAD.U32 R2, RZ, RZ, UR6 ;  /* 0x00000006ff027e24 */ /* 0x000fe2000f8e00ff */
[----:B------:R-:W-:Y:S05]  /*5540*/  MOV R3, UR7 ;  /* 0x0000000700037c02 */ /* 0x000fea0008000f00 */
[----:B-----5:R2:W5:Y:S02]  /*5550*/  @P3 LDG.E R35, desc[UR46][R2.64] ;  /* 0x0000002e02233981 */ /* 0x020564000c1e1900 */
[----:B-12---:R-:W-:Y:S02]  /*5560*/  @!P3 IMAD.U32 R35, RZ, RZ, UR4 ;  /* 0x00000004ff23be24 */ /* 0x006fe4000f8e00ff */
.L_x_88:
[----:B------:R-:W-:Y:S05]  /*5570*/  @!P4 BRA `(.L_x_89) ;  /* 0x000000000020c947 */ /* 0x000fea0003800000 */
[----:B------:R-:W-:Y:S04]  /*5580*/  ISETP.NE.U32.AND P3, PT, R52, RZ, PT ;  /* 0x000000ff3400720c */ /* 0x000fe80003f65070 */
[----:B------:R-:W-:Y:S11]  /*5590*/  ISETP.NE.AND.EX P3, PT, R53, RZ, PT, P3 ;  /* 0x000000ff3500720c */ /* 0x000ff60003f65330 */
[----:B------:R-:W-:Y:S02]  /*55a0*/  @!UPT UIADD3 URZ, UPT, UPT, URZ, URZ, URZ ;  /* 0x000000fffffff290 */ /* 0x000fe4000fffe0ff */
[----:B------:R-:W1:Y:S01]  /*55b0*/  @P3 LDC.64 R2, c[0x0][0x8a8] ;  /* 0x00022a00ff023b82 */ /* 0x000e620000000a00 */
[----:B------:R-:W-:Y:S04]  /*55c0*/  @P3 IMAD R0, R54, UR36, RZ ;  /* 0x0000002436003c24 */ /* 0x000fe8000f8e02ff */
[----:B-1----:R-:W-:Y:S05]  /*55d0*/  @P3 IMAD.WIDE R2, R0, 0x4, R2 ;  /* 0x0000000400023825 */ /* 0x002fea00078e0202 */
[----:B-----5:R1:W5:Y:S02]  /*55e0*/  @P3 LDG.E R33, desc[UR46][R2.64] ;  /* 0x0000002e02213981 */ /* 0x020364000c1e1900 */
[----:B-1----:R-:W2:Y:S02]  /*55f0*/  @!P3 LDC R33, c[0x0][0x8a0] ;  /* 0x00022800ff21bb82 */ /* 0x002ea40000000800 */
.L_x_89:
[----:B-----5:R-:W-:Y:S01]  /*5600*/  FSETP.NEU.AND P3, PT, R35, RZ, PT ;  /* 0x000000ff2300720b */ /* 0x020fe20003f6d000 */
[----:B------:R-:W-:Y:S01]  /*5610*/  IMAD.SHL.U32 R80, R64, 0x2, RZ ;  /* 0x0000000240507824 */ /* 0x000fe200078e00ff */
[----:B------:R-:W-:Y:S01]  /*5620*/  SEL R7, RZ, 0xffffffff, P2 ;  /* 0xffffffffff077807 */ /* 0x000fe20001000000 */
[----:B------:R-:W-:Y:S01]  /*5630*/  BSSY B1, `(.L_x_90) ;  /* 0x0000036000017945 */ /* 0x000fe20003800000 */
[----:B------:R-:W-:Y:S01]  /*5640*/  @P1 LOP3.LUT P2, RZ, R59, 0xff, RZ, 0xc0, !PT ;  /* 0x000000ff3bff1812 */ /* 0x000fe2000784c0ff */
[----:B------:R-:W-:Y:S01]  /*5650*/  VIADD R78, R80, UR48 ;  /* 0x00000030504e7c36 */ /* 0x000fe20008000000 */
[----:B------:R-:W-:Y:S01]  /*5660*/  @P1 SEL R2, RZ, 0xffffffff, P3 ;  /* 0xffffffffff021807 */ /* 0x000fe20001800000 */
[----:B------:R-:W-:Y:S01]  /*5670*/  IMAD.MOV.U32 R81, RZ, RZ, 0x1 ;  /* 0x00000001ff517424 */ /* 0x000fe200078e00ff */
[----:B------:R-:W-:Y:S01]  /*5680*/  LOP3.LUT R70, R70, 0x1, RZ, 0x3c, !PT ;  /* 0x0000000146467812 */ /* 0x000fe200078e3cff */
[----:B------:R-:W-:Y:S01]  /*5690*/  IMAD.MOV.U32 R39, RZ, RZ, RZ ;  /* 0x000000ffff277224 */ /* 0x000fe200078e00ff */
[----:B------:R-:W-:Y:S02]  /*56a0*/  @P0 SEL R2, R7, R2, !P2 ;  /* 0x0000000207020207 */ /* 0x000fe40005000000 */
[----:B------:R-:W-:Y:S02]  /*56b0*/  CS2R R50, SRZ ;  /* 0x0000000000327805 */ /* 0x000fe4000001ff00 */
[----:B------:R-:W-:Y:S02]  /*56c0*/  LEA R79, R30, UR48, 0x3 ;  /* 0x000000301e4f7c11 */ /* 0x000fe4000f8e18ff */
[----:B------:R-:W-:Y:S02]  /*56d0*/  CS2R R48, SRZ ;  /* 0x0000000000307805 */ /* 0x000fe4000001ff00 */
[----:B------:R-:W-:Y:S02]  /*56e0*/  @P1 LOP3.LUT R2, R2, 0x1, RZ, 0xc0, !PT ;  /* 0x0000000102021812 */ /* 0x000fe400078ec0ff */
[----:B------:R-:W-:Y:S02]  /*56f0*/  CS2R R42, SRZ ;  /* 0x00000000002a7805 */ /* 0x000fe4000001ff00 */
[----:B------:R-:W-:Y:S02]  /*5700*/  SHF.L.U32 R0, R69, 0x1f, RZ ;  /* 0x0000001f45007819 */ /* 0x000fe400000006ff */
[----:B------:R-:W-:Y:S02]  /*5710*/  CS2R R40, SRZ ;  /* 0x0000000000287805 */ /* 0x000fe4000001ff00 */
[----:B------:R-:W-:Y:S01]  /*5720*/  ISETP.NE.U32.OR P5, PT, R2, 0x1, !P1 ;  /* 0x000000010200780c */ /* 0x000fe20004fa5470 */
[----:B------:R-:W-:Y:S01]  /*5730*/  IMAD.IADD R77, R71, 0x1, R78 ;  /* 0x00000001474d7824 */ /* 0x000fe200078e024e */
[----:B------:R-:W-:Y:S02]  /*5740*/  PLOP3.LUT P2, PT, PT, PT, UP1, 0x80, 0x8 ;  /* 0x000000000008781c */ /* 0x000fe40003f4f018 */
[----:B------:R-:W-:Y:S02]  /*5750*/  LEA.HI R5, R30, R30, RZ, 0x1 ;  /* 0x0000001e1e057211 */ /* 0x000fe400078f08ff */
[----:B------:R-:W-:Y:S02]  /*5760*/  LOP3.LUT P4, R74, R59, 0xff, RZ, 0xc0, !PT ;  /* 0x000000ff3b4a7812 */ /* 0x000fe4000788c0ff */
[----:B------:R-:W-:Y:S01]  /*5770*/  SEL R2, RZ, 0xffffffff, P3 ;  /* 0xffffffffff027807 */ /* 0x000fe20001800000 */
[C---:B------:R-:W-:Y:S01]  /*5780*/  IMAD.SHL.U32 R3, R5.reuse, 0x40, RZ ;  /* 0x0000004005037824 */ /* 0x040fe200078e00ff */
[----:B------:R-:W-:Y:S02]  /*5790*/  LOP3.LUT R5, R5, 0xffe, RZ, 0xc0, !PT ;  /* 0x00000ffe05057812 */ /* 0x000fe400078ec0ff */
[----:B------:R-:W-:Y:S02]  /*57a0*/  P2R R76, PR, RZ, 0x20 ;  /* 0x00000020ff4c7803 */ /* 0x000fe40000000000 */
[----:B------:R-:W-:Y:S01]  /*57b0*/  @P5 SHF.L.U32 R4, R70, 0x1f, RZ ;  /* 0x0000001f46045819 */ /* 0x000fe200000006ff */
[----:B------:R-:W-:Y:S01]  /*57c0*/  IMAD.IADD R34, R30, 0x1, -R5 ;  /* 0x000000011e227824 */ /* 0x000fe200078e0a05 */
[----:B------:R-:W-:Y:S02]  /*57d0*/  @P2 SEL R2, R7, R2, !P4 ;  /* 0x0000000207022207 */ /* 0x000fe40006000000 */
[----:B------:R-:W1:Y:S01]  /*57e0*/  @P5 SYNCS.PHASECHK.TRANS64.TRYWAIT P1, [UR48+0x40], R4 ;  /* 0x00004004ff0055a7 */ /* 0x000e620008021130 */
[----:B------:R-:W-:Y:S02]  /*57f0*/  LOP3.LUT R3, R3, 0xffffff80, RZ, 0xc0, !PT ;  /* 0xffffff8003037812 */ /* 0x000fe400078ec0ff */
[----:B------:R-:W-:Y:S03]  /*5800*/  LOP3.LUT R2, R2, 0x1, RZ, 0xc0, !PT ;  /* 0x0000000102027812 */ /* 0x000fe600078ec0ff */
[----:B------:R-:W-:Y:S01]  /*5810*/  IMAD.IADD R3, R32, 0x1, R3 ;  /* 0x0000000120037824 */ /* 0x000fe200078e0203 */
[----:B------:R-:W-:Y:S03]  /*5820*/  ISETP.NE.U32.AND P2, PT, R2, 0x1, PT ;  /* 0x000000010200780c */ /* 0x000fe60003f45070 */
[----:B------:R-:W-:Y:S01]  /*5830*/  IMAD R34, R34, 0x100000, R3 ;  /* 0x0010000022227824 */ /* 0x000fe200078e0203 */
[----:B------:R-:W-:Y:S01]  /*5840*/  P2R R82, PR, RZ, 0x4 ;  /* 0x00000004ff527803 */ /* 0x000fe20000000000 */
[----:B------:R3:W4:Y:S01]  /*5850*/  SYNCS.PHASECHK.TRANS64.TRYWAIT P0, [R79+URZ+0xb0], R0 ;  /* 0x0000b0004f0075a7 */ /* 0x00072200080011ff */
[----:B-1----:R-:W-:Y:S01]  /*5860*/  @P5 SEL R81, RZ, 0x1, !P1 ;  /* 0x00000001ff515807 */ /* 0x002fe20004800000 */
[----:B---3--:R-:W-:Y:S06]  /*5870*/  @!P5 BRA `(.L_x_91) ;  /* 0x000000000044d947 */ /* 0x008fec0003800000 */
[----:B------:R-:W-:Y:S01]  /*5880*/  IMAD.MOV.U32 R50, RZ, RZ, RZ ;  /* 0x000000ffff327224 */ /* 0x000fe200078e00ff */
[----:B------:R-:W-:Y:S01]  /*5890*/  ISETP.NE.AND P1, PT, R81, RZ, PT ;  /* 0x000000ff5100720c */ /* 0x000fe20003f25270 */
[----:B------:R-:W-:Y:S01]  /*58a0*/  BSSY B0, `(.L_x_92) ;  /* 0x0000008000007945 */ /* 0x000fe20003800000 */
[----:B------:R-:W-:Y:S02]  /*58b0*/  CS2R R42, SRZ ;  /* 0x00000000002a7805 */ /* 0x000fe4000001ff00 */
[----:B------:R-:W-:Y:S02]  /*58c0*/  CS2R R40, SRZ ;  /* 0x0000000000287805 */ /* 0x000fe4000001ff00 */
[----:B------:R-:W-:Y:S07]  /*58d0*/  CS2R R48, SRZ ;  /* 0x0000000000307805 */ /* 0x000fee000001ff00 */
[----:B------:R-:W-:Y:S05]  /*58e0*/  @P1 BRA `(.L_x_93) ;  /* 0x00000000000c1947 */ /* 0x000fea0003800000 */
[----:B------:R-:W-:Y:S04]  /*58f0*/  SHF.L.U32 R3, R70, 0x1f, RZ ;  /* 0x0000001f46037819 */ /* 0x000fe800000006ff */
[----:B------:R-:W1:Y:S02]  /*5900*/  SYNCS.PHASECHK.TRANS64.TRYWAIT P1, [UR48+0x40], R3 ;  /* 0x00004003ff0075a7 */ /* 0x000e640008021130 */
[----:B-1----:R-:W-:Y:S05]  /*5910*/  @!P1 BRA `(.L_x_94) ;  /* 0x0000002c009c9947 */ /* 0x002fea0003800000 */
.L_x_93:
[----:B------:R-:W-:Y:S05]  /*5920*/  BSYNC B0 ;  /* 0x0000000000007941 */ /* 0x000fea0003800000 */
.L_x_92:
[----:B------:R-:W-:Y:S01]  /*5930*/  ISETP.NE.AND P1, PT, R82, RZ, PT ;  /* 0x000000ff5200720c */ /* 0x000fe20003f25270 */
[----:B------:R-:W-:Y:S11]  /*5940*/  HFMA2 R39, -RZ, RZ, 0, 5.9604644775390625e-08 ;  /* 0x00000001ff277431 */ /* 0x000ff600000001ff */
[----:B------:R-:W-:Y:S01]  /*5950*/  @!UPT UIADD3 URZ, UPT, UPT, URZ, URZ, URZ ;  /* 0x000000fffffff290 */ /* 0x000fe2000fffe0ff */
[----:B------:R-:W-:Y:S05]  /*5960*/  @P1 WARPSYNC.ALL ;  /* 0x0000000000001948 */ /* 0x000fea0003800000 */
[----:B------:R3:W1:Y:S04]  /*5970*/  @P1 LDSM.16.M88.4 R40, [R80+UR48+0x200] ;  /* 0x000200305028183b */ /* 0x0006680008000200 */
[----:B------:R3:W1:Y:S02]  /*5980*/  @P1 LDSM.16.M88.4 R48, [R77+0x200] ;  /* 0x000200004d30183b */ /* 0x0006640000000200 */
.L_x_91:
[----:B------:R-:W-:Y:S05]  /*5990*/  BSYNC B1 ;  /* 0x0000000000017941 */ /* 0x000fea0003800000 */
.L_x_90:
[----:B-1----:R-:W-:Y:S04]  /*59a0*/  SHF.R.U32.HI R2, RZ, 0x15, R34 ;  /* 0x00000015ff027819 */ /* 0x002fe80000011622 */
[----:B------:R-:W-:Y:S01]  /*59b0*/  LOP3.LUT P1, RZ, R2, 0x3, R65, 0x48, !PT ;  /* 0x0000000302ff7812 */ /* 0x000fe20007824841 */
[----:B------:R-:W-:Y:S01]  /*59c0*/  @!UPT UIADD3 URZ, UPT, UPT, URZ, URZ, URZ ;  /* 0x000000fffffff290 */ /* 0x000fe2000fffe0ff */
[----:B----4-:R-:W-:Y:S11]  /*59d0*/  @P0 BRA `(.L_x_95) ;  /* 0x0000000000080947 */ /* 0x010ff60003800000 */
[----:B------:R-:W1:Y:S02]  /*59e0*/  SYNCS.PHASECHK.TRANS64.TRYWAIT P0, [R79+URZ+0xb0], R0 ;  /* 0x0000b0004f0075a7 */ /* 0x000e6400080011ff */
[----:B-1----:R-:W-:Y:S05]  /*59f0*/  @!P0 BRA `(.L_x_96) ;  /* 0x0000002c007c8947 */ /* 0x002fea0003800000 */
.L_x_95:
[----:B------:R-:W-:Y:S05]  /*5a00*/  @!P1 BRA `(.L_x_97) ;  /* 0x0000000000409947 */ /* 0x000fea0003800000 */
[----:B------:R-:W4:Y:S01]  /*5a10*/  LDCU.64 UR8, c[0x4][0x70] ;  /* 0x01000e00ff0877ac */ /* 0x000f220008000a00 */
[----:B------:R-:W-:Y:S01]  /*5a20*/  MOV R3, 0x0 ;  /* 0x0000000000037802 */ /* 0x000fe20000000f00 */
[----:B------:R-:W-:Y:S02]  /*5a30*/  HFMA2 R12, -RZ, RZ, 0, 5.9604644775390625e-08 ;  /* 0x00000001ff0c7431 */ /* 0x000fe400000001ff */
[----:B------:R-:W-:Y:S02]  /*5a40*/  IMAD.MOV.U32 R8, RZ, RZ, 0x192 ;  /* 0x00000192ff087424 */ /* 0x000fe400078e00ff */
[----:B------:R-:W-:Y:S01]  /*5a50*/  IMAD.MOV.U32 R13, RZ, RZ, RZ ;  /* 0x000000ffff0d7224 */ /* 0x000fe200078e00ff */
[----:B------:R-:W5:Y:S01]  /*5a60*/  LDCU.64 UR6, c[0x4][0x78] ;  /* 0x01000f00ff0677ac */ /* 0x000f620008000a00 */
[----:B------:R-:W1:Y:S01]  /*5a70*/  LDC.64 R2, c[0x4][R3] ;  /* 0x0100000003027b82 */ /* 0x000e620000000a00 */
[----:B------:R-:W2:Y:S01]  /*5a80*/  LDCU.64 UR4, c[0x4][0x10] ;  /* 0x01000200ff0477ac */ /* 0x000ea20008000a00 */
[----:B----4-:R-:W-:Y:S01]  /*5a90*/  MOV R5, UR9 ;  /* 0x0000000900057c02 */ /* 0x010fe20008000f00 */
[----:B------:R-:W-:Y:S01]  /*5aa0*/  IMAD.U32 R4, RZ, RZ, UR8 ;  /* 0x00000008ff047e24 */ /* 0x000fe2000f8e00ff */
[----:B-----5:R-:W-:Y:S01]  /*5ab0*/  MOV R7, UR7 ;  /* 0x0000000700077c02 */ /* 0x020fe20008000f00 */
[----:B------:R-:W-:Y:S01]  /*5ac0*/  IMAD.U32 R6, RZ, RZ, UR6 ;  /* 0x00000006ff067e24 */ /* 0x000fe2000f8e00ff */
[----:B--2---:R-:W-:Y:S01]  /*5ad0*/  MOV R11, UR5 ;  /* 0x00000005000b7c02 */ /* 0x004fe20008000f00 */
[----:B------:R-:W-:Y:S02]  /*5ae0*/  IMAD.U32 R10, RZ, RZ, UR4 ;  /* 0x00000004ff0a7e24 */ /* 0x000fe4000f8e00ff */
[----:B------:R-:W-:Y:S07]  /*5af0*/  LEPC R20, `(.L_x_97) ;  /* 0x000000001014794e */ /* 0x000fee0000000000 */
[----:B-1-3--:R-:W-:Y:S05]  /*5b00*/  CALL.ABS.NOINC R2 ;  /* 0x0000000002007343 */ /* 0x00afea0003c00000 */
.L_x_97:
[----:B------:R-:W-:Y:S01]  /*5b10*/  SHF.L.U32 R20, R40, 0x10, RZ ;  /* 0x0000001028147819 */ /* 0x000fe200000006ff */
[----:B------:R-:W-:Y:S05]  /*5b20*/  WARPSYNC.ALL ;  /* 0x0000000000007948 */ /* 0x000fea0003800000 */
[----:B------:R-:W-:Y:S01]  /*5b30*/  R2UR UR4, R34 ;  /* 0x00000000220472ca */ /* 0x000fe200000e0000 */
[----:B------:R-:W-:Y:S01]  /*5b40*/  BSSY.RECONVERGENT B0, `(.L_x_98) ;  /* 0x000004e000007945 */ /* 0x000fe20003800200 */
[----:B------:R-:W-:Y:S02]  /*5b50*/  LOP3.LUT R21, R40, 0xffff0000, RZ, 0xc0, !PT ;  /* 0xffff000028157812 */ /* 0x000fe400078ec0ff */
[----:B------:R-:W-:Y:S02]  /*5b60*/  LOP3.LUT R36, R41, 0xffff0000, RZ, 0xc0, !PT ;  /* 0xffff000029247812 */ /* 0x000fe400078ec0ff */
[----:B------:R-:W-:Y:S02]  /*5b70*/  SHF.L.U32 R37, R43, 0x10, RZ ;  /* 0x000000102b257819 */ /* 0x000fe400000006ff */
[----:B------:R-:W-:Y:S02]  /*5b80*/  LOP3.LUT R38, R51, 0xffff0000, RZ, 0xc0, !PT ;  /* 0xffff000033267812 */ /* 0x000fe400078ec0ff */
[----:B------:R-:W-:Y:S03]  /*5b90*/  ISETP.NE.AND P0, PT, R72, RZ, PT ;  /* 0x000000ff4800720c */ /* 0x000fe60003f05270 */
[----:B------:R-:W1:Y:S02]  /*5ba0*/  LDTM.16dp256bit.x4 R4, tmem[UR4] ;  /* 0x00000004000479ee */ /* 0x000e640008120000 */
[C---:B-12---:R-:W-:Y:S01]  /*5bb0*/  FMUL R0, R33.reuse, R4 ;  /* 0x0000000421007220 */ /* 0x046fe20000400000 */
[C---:B------:R-:W-:Y:S01]  /*5bc0*/  FMUL R2, R33.reuse, R5 ;  /* 0x0000000521027220 */ /* 0x040fe20000400000 */
[C---:B------:R-:W-:Y:S01]  /*5bd0*/  FMUL R3, R33.reuse, R6 ;  /* 0x0000000621037220 */ /* 0x040fe20000400000 */
[----:B------:R-:W-:Y:S01]  /*5be0*/  FMUL R7, R33, R7 ;  /* 0x0000000721077220 */ /* 0x000fe20000400000 */
[----:B------:R-:W-:Y:S01]  /*5bf0*/  FFMA R0, R35, R20, R0 ;  /* 0x0000001423007223 */ /* 0x000fe20000000000 */
[----:B------:R-:W-:Y:S01]  /*5c00*/  SHF.L.U32 R20, R41, 0x10, RZ ;  /* 0x0000001029147819 */ /* 0x000fe200000006ff */
[----:B------:R-:W-:Y:S01]  /*5c10*/  FFMA R2, R35, R21, R2 ;  /* 0x0000001523027223 */ /* 0x000fe20000000002 */
[C---:B------:R-:W-:Y:S01]  /*5c20*/  SHF.L.U32 R21, R42.reuse, 0x10, RZ ;  /* 0x000000102a157819 */ /* 0x040fe200000006ff */
[C---:B------:R-:W-:Y:S01]  /*5c30*/  FMUL R4, R33.reuse, R8 ;  /* 0x0000000821047220 */ /* 0x040fe20000400000 */
[----:B------:R-:W-:Y:S01]  /*5c40*/  FMUL R5, R33, R9 ;  /* 0x0000000921057220 */ /* 0x000fe20000400000 */
[C---:B------:R-:W-:Y:S01]  /*5c50*/  FFMA R3, R35.reuse, R20, R3 ;  /* 0x0000001423037223 */ /* 0x040fe20000000003 */
[----:B------:R-:W-:Y:S01]  /*5c60*/  LOP3.LUT R20, R42, 0xffff0000, RZ, 0xc0, !PT ;  /* 0xffff00002a147812 */ /* 0x000fe200078ec0ff */
[----:B------:R-:W-:Y:S01]  /*5c70*/  FFMA R7, R35, R36, R7 ;  /* 0x0000002423077223 */ /* 0x000fe20000000007 */
[----:B------:R-:W-:Y:S01]  /*5c80*/  LOP3.LUT R36, R43, 0xffff0000, RZ, 0xc0, !PT ;  /* 0xffff00002b247812 */ /* 0x000fe200078ec0ff */
[C---:B------:R-:W-:Y:S01]  /*5c90*/  FMUL R6, R33.reuse, R10 ;  /* 0x0000000a21067220 */ /* 0x040fe20000400000 */
[----:B------:R-:W-:Y:S01]  /*5ca0*/  F2FP.BF16.F32.PACK_AB R44, R2, R0 ;  /* 0x00000000022c723e */ /* 0x000fe200000010ff */
[----:B------:R-:W-:Y:S01]  /*5cb0*/  FMUL R11, R33, R11 ;  /* 0x0000000b210b7220 */ /* 0x000fe20000400000 */
[----:B------:R-:W-:Y:S01]  /*5cc0*/  F2FP.BF16.F32.PACK_AB R45, R7, R3 ;  /* 0x00000003072d723e */ /* 0x000fe200000010ff */
[----:B------:R-:W-:Y:S01]  /*5cd0*/  FFMA R4, R35, R21, R4 ;  /* 0x0000001523047223 */ /* 0x000fe20000000004 */
[----:B------:R-:W-:Y:S01]  /*5ce0*/  SHF.L.U32 R21, R49, 0x10, RZ ;  /* 0x0000001031157819 */ /* 0x000fe200000006ff */
[C---:B------:R-:W-:Y:S01]  /*5cf0*/  FFMA R5, R35.reuse, R20, R5 ;  /* 0x0000001423057223 */ /* 0x040fe20000000005 */
[C---:B------:R-:W-:Y:S01]  /*5d00*/  SHF.L.U32 R20, R48.reuse, 0x10, RZ ;  /* 0x0000001030147819 */ /* 0x040fe200000006ff */
[----:B------:R-:W-:Y:S01]  /*5d10*/  FFMA R6, R35, R37, R6 ;  /* 0x0000002523067223 */ /* 0x000fe20000000006 */
[----:B------:R-:W-:Y:S01]  /*5d20*/  SHF.L.U32 R37, R51, 0x10, RZ ;  /* 0x0000001033257819 */ /* 0x000fe200000006ff */
[----:B------:R-:W-:Y:S01]  /*5d30*/  FFMA R11, R35, R36, R11 ;  /* 0x00000024230b7223 */ /* 0x000fe2000000000b */
[C---:B------:R-:W-:Y:S01]  /*5d40*/  FMUL R8, R33.reuse, R12 ;  /* 0x0000000c21087220 */ /* 0x040fe20000400000 */
[----:B------:R-:W-:Y:S01]  /*5d50*/  LOP3.LUT R36, R48, 0xffff0000, RZ, 0xc0, !PT ;  /* 0xffff000030247812 */ /* 0x000fe200078ec0ff */
[C---:B------:R-:W-:Y:S01]  /*5d60*/  FMUL R9, R33.reuse, R13 ;  /* 0x0000000d21097220 */ /* 0x040fe20000400000 */
[----:B------:R-:W-:Y:S01]  /*5d70*/  FMUL R10, R33, R14 ;  /* 0x0000000e210a7220 */ /* 0x000fe20000400000 */
[----:B------:R-:W-:Y:S01]  /*5d80*/  FFMA R8, R35, R20, R8 ;  /* 0x0000001423087223 */ /* 0x000fe20000000008 */
[----:B------:R-:W-:Y:S01]  /*5d90*/  LOP3.LUT R20, R49, 0xffff0000, RZ, 0xc0, !PT ;  /* 0xffff000031147812 */ /* 0x000fe200078ec0ff */
[C---:B------:R-:W-:Y:S01]  /*5da0*/  FFMA R9, R35.reuse, R36, R9 ;  /* 0x0000002423097223 */ /* 0x040fe20000000009 */
[----:B------:R-:W-:Y:S01]  /*5db0*/  FFMA R10, R35, R21, R10 ;  /* 0x00000015230a7223 */ /* 0x000fe2000000000a */
[C---:B------:R-:W-:Y:S01]  /*5dc0*/  FMUL R15, R33.reuse, R15 ;  /* 0x0000000f210f7220 */ /* 0x040fe20000400000 */
[C---:B------:R-:W-:Y:S01]  /*5dd0*/  SHF.L.U32 R21, R50.reuse, 0x10, RZ ;  /* 0x0000001032157819 */ /* 0x040fe200000006ff */
[C---:B------:R-:W-:Y:S01]  /*5de0*/  FMUL R12, R33.reuse, R16 ;  /* 0x00000010210c7220 */ /* 0x040fe20000400000 */
[----:B------:R-:W-:Y:S01]  /*5df0*/  LOP3.LUT R36, R50, 0xffff0000, RZ, 0xc0, !PT ;  /* 0xffff000032247812 */ /* 0x000fe200078ec0ff */
[C---:B------:R-:W-:Y:S01]  /*5e00*/  FMUL R13, R33.reuse, R17 ;  /* 0x00000011210d7220 */ /* 0x040fe20000400000 */
[----:B------:R-:W-:Y:S01]  /*5e10*/  FMUL R14, R33, R18 ;  /* 0x00000012210e7220 */ /* 0x000fe20000400000 */
[----:B------:R-:W-:Y:S01]  /*5e20*/  FFMA R15, R35, R20, R15 ;  /* 0x00000014230f7223 */ /* 0x000fe2000000000f */
[----:B------:R-:W-:Y:S01]  /*5e30*/  FMUL R19, R33, R19 ;  /* 0x0000001321137220 */ /* 0x000fe20000400000 */
[C---:B------:R-:W-:Y:S01]  /*5e40*/  FFMA R12, R35.reuse, R21, R12 ;  /* 0x00000015230c7223 */ /* 0x040fe2000000000c */
[C---:B------:R-:W-:Y:S01]  /*5e50*/  FFMA R13, R35.reuse, R36, R13 ;  /* 0x00000024230d7223 */ /* 0x040fe2000000000d */
[C---:B------:R-:W-:Y:S01]  /*5e60*/  FFMA R14, R35.reuse, R37, R14 ;  /* 0x00000025230e7223 */ /* 0x040fe2000000000e */
[----:B------:R-:W-:Y:S01]  /*5e70*/  FFMA R19, R35, R38, R19 ;  /* 0x0000002623137223 */ /* 0x000fe20000000013 */
[----:B------:R-:W-:Y:S02]  /*5e80*/  F2FP.BF16.F32.PACK_AB R46, R5, R4 ;  /* 0x00000004052e723e */ /* 0x000fe400000010ff */
[----:B------:R-:W-:Y:S02]  /*5e90*/  F2FP.BF16.F32.PACK_AB R47, R11, R6 ;  /* 0x000000060b2f723e */ /* 0x000fe400000010ff */
[----:B------:R-:W-:Y:S02]  /*5ea0*/  F2FP.BF16.F32.PACK_AB R84, R9, R8 ;  /* 0x000000080954723e */ /* 0x000fe400000010ff */
[----:B------:R-:W-:Y:S01]  /*5eb0*/  F2FP.BF16.F32.PACK_AB R85, R15, R10 ;  /* 0x0000000a0f55723e */ /* 0x000fe200000010ff */
[----:B------:R1:W-:Y:S01]  /*5ec0*/  STSM.16.M88.4 [R78+0x200], R44 ;  /* 0x0002002c4e007844 */ /* 0x0003e20000000200 */
[----:B------:R-:W-:Y:S02]  /*5ed0*/  F2FP.BF16.F32.PACK_AB R86, R13, R12 ;  /* 0x0000000c0d56723e */ /* 0x000fe400000010ff */
[----:B------:R-:W-:Y:S05]  /*5ee0*/  F2FP.BF16.F32.PACK_AB R87, R19, R14 ;  /* 0x0000000e1357723e */ /* 0x000fea00000010ff */
[----:B------:R1:W-:Y:S01]  /*5ef0*/  STSM.16.M88.4 [R77+0x200], R84 ;  /* 0x000200544d007844 */ /* 0x0003e20000000200 */
[----:B------:R-:W-:Y:S01]  /*5f00*/  @!PT LDS RZ, [RZ] ;  /* 0x00000000fffff984 */ /* 0x000fe20000000800 */
[----:B------:R-:W-:Y:S01]  /*5f10*/  @!PT LDS RZ, [RZ] ;  /* 0x00000000fffff984 */ /* 0x000fe20000000800 */
[----:B------:R-:W-:Y:S01]  /*5f20*/  @!PT LDS RZ, [RZ] ;  /* 0x00000000fffff984 */ /* 0x000fe20000000800 */
[----:B------:R-:W-:Y:S01]  /*5f30*/  @!PT LDS RZ, [RZ] ;  /* 0x00000000fffff984 */ /* 0x000fe20000000800 */
[----:B------:R2:W-:Y:S07]  /*5f40*/  MEMBAR.ALL.CTA ;  /* 0x0000000000007992 */ /* 0x0005ee0000008000 */
[----:B--2---:R-:W2:Y:S02]  /*5f50*/  FENCE.VIEW.ASYNC.S ;  /* 0x00000000000073c6 */ /* 0x004ea40000000000 */
[----:B--2---:R-:W-:Y:S06]  /*5f60*/  BAR.SYNC.DEFER_BLOCKING 0x1, 0x80 ;  /* 0x0042000000007b1d */ /* 0x004fec0000010000 */
[----:B------:R-:W-:Y:S05]  /*5f70*/  @P0 BRA `(.L_x_99) ;  /* 0x0000000000280947 */ /* 0x000fea0003800000 */
[----:B------:R-:W-:Y:S02]  /*5f80*/  UIADD3 UR4, UPT, UPT, UR48, 0x200, URZ ;  /* 0x0000020030047890 */ /* 0x000fe4000fffe0ff */
[----:B------:R-:W-:Y:S01]  /*5f90*/  UIADD3 UR6, UP0, UPT, UR52, 0x680, URZ ;  /* 0x0000068034067890 */ /* 0x000fe2000ff1e0ff */
[----:B------:R-:W-:Y:S03]  /*5fa0*/  UMOV UR43, UR36 ;  /* 0x00000024002b7c82 */ /* 0x000fe60008000000 */
[----:B------:R-:W-:Y:S01]  /*5fb0*/  MOV R66, UR4 ;  /* 0x0000000400427c02 */ /* 0x000fe20008000f00 */
[----:B------:R-:W-:Y:S03]  /*5fc0*/  UIADD3.X UR7, UPT, UPT, URZ, UR53, URZ, UP0, !UPT ;  /* 0x00000035ff077290 */ /* 0x000fe600087fe4ff */
[----:B------:R-:W-:Y:S11]  /*5fd0*/  R2UR UR40, R66 ;  /* 0x00000000422872ca */ /* 0x000ff600000e0000 */
[----:B------:R-:W-:Y:S02]  /*5fe0*/  @!UPT UIADD3 URZ, UPT, UPT, URZ, URZ, URZ ;  /* 0x000000fffffff290 */ /* 0x000fe4000fffe0ff */
[----:B------:R2:W-:Y:S01]  /*5ff0*/  UTMASTG.3D [UR40], [UR6] ;  /* 0x00000028060073b5 */ /* 0x0005e20008010000 */
[----:B------:R0:W-:Y:S01]  /*6000*/  UTMACMDFLUSH ;  /* 0x00000000000079b7 */ /* 0x0001e20000000000 */
[----:B--2---:R-:W-:Y:S04]  /*6010*/  DEPBAR.LE SB0, 0x1 ;  /* 0x000080400000791a */ /* 0x004fe80000000000 */
.L_x_99:
[----:B------:R-:W-:Y:S05]  /*6020*/  BSYNC.RECONVERGENT B0 ;  /* 0x0000000000007941 */ /* 0x000fea0003800200 */
.L_x_98:
[----:B------:R-:W-:Y:S01]  /*6030*/  BAR.SYNC.DEFER_BLOCKING 0x1, 0x80 ;  /* 0x0042000000007b1d */ /* 0x000fe20000010000 */
[----:B------:R-:W-:Y:S01]  /*6040*/  ISETP.NE.AND P1, PT, R76, RZ, PT ;  /* 0x000000ff4c00720c */ /* 0x000fe20003f25270 */
[----:B------:R-:W-:Y:S01]  /*6050*/  UISETP.NE.AND UP0, UPT, UR49, URZ, UPT ;  /* 0x000000ff3100728c */ /* 0x000fe2000bf05270 */
[----:B------:R-:W-:Y:S11]  /*6060*/  LEA R3, R39, UR48, 0x3 ;  /* 0x0000003027037c11 */ /* 0x000ff6000f8e18ff */
[----:B------:R-:W-:Y:S01]  /*6070*/  @P1 SHF.L.U32 R2, R70, 0x1f, RZ ;  /* 0x0000001f46021819 */ /* 0x000fe200000006ff */
[----:B------:R-:W-:Y:S06]  /*6080*/  BRA.U !UP0, `(.L_x_100) ;  /* 0x0000000108247547 */ /* 0x000fec000b800000 */
[----:B------:R-:W-:Y:S01]  /*6090*/  IMAD.U32 R5, RZ, RZ, UR51 ;  /* 0x00000033ff057e24 */ /* 0x000fe2000f8e00ff */
[----:B------:R-:W-:Y:S01]  /*60a0*/  MOV R0, UR37 ;  /* 0x0000002500007c02 */ /* 0x000fe20008000f00 */
[----:B------:R-:W-:Y:S03]  /*60b0*/  UIADD3 UR51, UPT, UPT, UR51, 0x1, URZ ;  /* 0x0000000133337890 */ /* 0x000fe6000fffe0ff */
[----:B------:R-:W-:Y:S01]  /*60c0*/  @P1 LEA R5, R5, UR48, 0x3 ;  /* 0x0000003005051c11 */ /* 0x000fe2000f8e18ff */
[----:B------:R-:W-:Y:S04]  /*60d0*/  UISETP.NE.AND UP0, UPT, UR51, 0x4, UPT ;  /* 0x000000043300788c */ /* 0x000fe8000bf05270 */
[----:B------:R-:W-:Y:S01]  /*60e0*/  @P1 VIADD R5, R5, 0x60 ;  /* 0x0000006005051836 */ /* 0x000fe20000000000 */
[----:B------:R-:W-:Y:S04]  /*60f0*/  USEL UR51, UR51, URZ, UP0 ;  /* 0x000000ff33337287 */ /* 0x000fe80008000000 */
[----:B------:R-:W-:Y:S04]  /*6100*/  @P1 PRMT R0, R0, 0x654, R5 ;  /* 0x0000065400001816 */ /* 0x000fe80000000005 */
[----:B------:R2:W-:Y:S04]  /*6110*/  @P1 SYNCS.ARRIVE.TRANS64.RED.A1T0 RZ, [R0+URZ], RZ ;  /* 0x000000ff00ff19a7 */ /* 0x0005e800081004ff */
.L_x_100:
[----:B------:R-:W4:Y:S01]  /*6120*/  @P1 SYNCS.PHASECHK.TRANS64.TRYWAIT P0, [R3+URZ+0x40], R2 ;  /* 0x00004002030015a7 */ /* 0x000f2200080011ff */
[----:B------:R-:W-:Y:S01]  /*6130*/  BSSY B1, `(.L_x_101) ;  /* 0x0000013000017945 */ /* 0x000fe20003800000 */
[----:B----4-:R-:W-:Y:S03]  /*6140*/  @P1 SEL R81, RZ, 0x1, !P0 ;  /* 0x00000001ff511807 */ /* 0x010fe60004000000 */
[----:B------:R-:W-:Y:S05]  /*6150*/  @!P1 BRA `(.L_x_102) ;  /* 0x0000000000409947 */ /* 0x000fea0003800000 */
[----:B------:R-:W-:Y:S01]  /*6160*/  ISETP.NE.AND P1, PT, R82, RZ, PT ;  /* 0x000000ff5200720c */ /* 0x000fe20003f25270 */
[----:B------:R-:W-:Y:S01]  /*6170*/  BSSY B0, `(.L_x_103) ;  /* 0x0000009000007945 */ /* 0x000fe20003800000 */
[----:B------:R-:W-:Y:S11]  /*6180*/  ISETP.NE.AND P0, PT, R81, RZ, PT ;  /* 0x000000ff5100720c */ /* 0x000ff60003f05270 */
[----:B------:R-:W-:Y:S05]  /*6190*/  @P1 IMAD R4, R39, 0x1000, R80 ;  /* 0x0000100027041824 */ /* 0x000fea00078e0250 */
[----:B------:R-:W-:Y:S05]  /*61a0*/  @P1 IADD3 R2, PT, PT, R4, UR48, RZ ;  /* 0x0000003004021c10 */ /* 0x000fea000fffe0ff */
[----:B------:R-:W-:Y:S01]  /*61b0*/  @P1 IMAD.IADD R2, R71, 0x1, R2 ;  /* 0x0000000147021824 */ /* 0x000fe200078e0202 */
[----:B------:R-:W-:Y:S06]  /*61c0*/  @P0 BRA `(.L_x_104) ;  /* 0x00000000000c0947 */ /* 0x000fec0003800000 */
[----:B--2---:R-:W-:Y:S04]  /*61d0*/  SHF.L.U32 R0, R70, 0x1f, RZ ;  /* 0x0000001f46007819 */ /* 0x004fe800000006ff */
[----:B------:R-:W2:Y:S02]  /*61e0*/  SYNCS.PHASECHK.TRANS64.TRYWAIT P0, [R3+URZ+0x40], R0 ;  /* 0x00004000030075a7 */ /* 0x000ea400080011ff */
[----:B--2---:R-:W-:Y:S05]  /*61f0*/  @!P0 BRA `(.L_x_105) ;  /* 0x0000002400908947 */ /* 0x004fea0003800000 */
.L_x_104:
[----:B------:R-:W-:Y:S05]  /*6200*/  BSYNC B0 ;  /* 0x0000000000007941 */ /* 0x000fea0003800000 */
.L_x_103:
[----:B------:R-:W-:Y:S02]  /*6210*/  ISETP.NE.AND P0, PT, R82, RZ, PT ;  /* 0x000000ff5200720c */ /* 0x000fe40003f05270 */
[----:B------:R-:W-:Y:S11]  /*6220*/  IADD3 R39, PT, PT, R39, 0x1, RZ ;  /* 0x0000000127277810 */ /* 0x000ff60007ffe0ff */
[----:B------:R-:W-:Y:S05]  /*6230*/  @P0 WARPSYNC.ALL ;  /* 0x0000000000000948 */ /* 0x000fea0003800000 */
[----:B------:R4:W1:Y:S04]  /*6240*/  @P0 LDSM.16.M88.4 R40, [R4+UR48+0x200] ;  /* 0x000200300428083b */ /* 0x0008680008000200 */
[----:B------:R4:W1:Y:S02]  /*6250*/  @P0 LDSM.16.M88.4 R48, [R2+0x200] ;  /* 0x000200000230083b */ /* 0x0008640000000200 */
.L_x_102:
[----:B------:R-:W-:Y:S05]  /*6260*/  BSYNC B1 ;  /* 0x0000000000017941 */ /* 0x000fea0003800000 */
.L_x_101:
[----:B--2---:R-:W-:Y:S05]  /*6270*/  VIADD R0, R34, 0x20 ;  /* 0x0000002022007836 */ /* 0x004fea0000000000 */
[----:B------:R-:W-:Y:S04]  /*6280*/  SHF.R.U32.HI R0, RZ, 0x15, R0 ;  /* 0x00000015ff007819 */ /* 0x000fe80000011600 */
[----:B------:R-:W-:Y:S11]  /*6290*/  LOP3.LUT P0, RZ, R0, 0x3, R65, 0x48, !PT ;  /* 0x0000000300ff7812 */ /* 0x000ff60007804841 */
[----:B------:R-:W-:Y:S02]  /*62a0*/  @!UPT UIADD3 URZ, UPT, UPT, URZ, URZ, URZ ;  /* 0x000000fffffff290 */ /* 0x000fe4000fffe0ff */
[----:B------:R-:W-:Y:S05]  /*62b0*/  @!P0 BRA `(.L_x_106) ;  /* 0x0000000000408947 */ /* 0x000fea0003800000 */
[----:B------:R-:W2:Y:S01]  /*62c0*/  LDCU.64 UR8, c[0x4][0x70] ;  /* 0x01000e00ff0877ac */ /* 0x000ea20008000a00 */
[----:B------:R-:W-:Y:S01]  /*62d0*/  MOV R3, 0x0 ;  /* 0x0000000000037802 */ /* 0x000fe20000000f00 */
[----:B------:R-:W-:Y:S02]  /*62e0*/  HFMA2 R12, -RZ, RZ, 0, 5.9604644775390625e-08 ;  /* 0x00000001ff0c7431 */ /* 0x000fe400000001ff */
[----:B------:R-:W-:Y:S02]  /*62f0*/  IMAD.MOV.U32 R8, RZ, RZ, 0x192 ;  /* 0x00000192ff087424 */ /* 0x000fe400078e00ff */
[----:B------:R-:W-:Y:S01]  /*6300*/  IMAD.MOV.U32 R13, RZ, RZ, RZ ;  /* 0x000000ffff0d7224 */ /* 0x000fe200078e00ff */
[----:B------:R-:W5:Y:S01]  /*6310*/  LDCU.64 UR6, c[0x4][0x78] ;  /* 0x01000f00ff0677ac */ /* 0x000f620008000a00 */
[----:B----4-:R-:W4:Y:S01]  /*6320*/  LDC.64 R2, c[0x4][R3] ;  /* 0x0100000003027b82 */ /* 0x010f220000000a00 */
[----:B------:R-:W3:Y:S01]  /*6330*/  LDCU.64 UR4, c[0x4][0x10] ;  /* 0x01000200ff0477ac */ /* 0x000ee20008000a00 */
[----:B--2---:R-:W-:Y:S01]  /*6340*/  MOV R5, UR9 ;  /* 0x0000000900057c02 */ /* 0x004fe20008000f00 */
[----:B------:R-:W-:Y:S01]  /*6350*/  IMAD.U32 R4, RZ, RZ, UR8 ;  /* 0x00000008ff047e24 */ /* 0x000fe2000f8e00ff */
[----:B-----5:R-:W-:Y:S01]  /*6360*/  MOV R7, UR7 ;  /* 0x0000000700077c02 */ /* 0x020fe20008000f00 */
[----:B------:R-:W-:Y:S01]  /*6370*/  IMAD.U32 R6, RZ, RZ, UR6 ;  /* 0x00000006ff067e24 */ /* 0x000fe2000f8e00ff */
[----:B---3--:R-:W-:Y:S01]  /*6380*/  MOV R11, UR5 ;  /* 0x00000005000b7c02 */ /* 0x008fe20008000f00 */
[----:B------:R-:W-:Y:S02]  /*6390*/  IMAD.U32 R10, RZ, RZ, UR4 ;  /* 0x00000004ff0a7e24 */ /* 0x000fe4000f8e00ff */
[----:B------:R-:W-:Y:S07]  /*63a0*/  LEPC R20, `(.L_x_106) ;  /* 0x000000001014794e */ /* 0x000fee0000000000 */
[----:B-1--4-:R-:W-:Y:S05]  /*63b0*/  CALL.ABS.NOINC R2 ;  /* 0x0000000002007343 */ /* 0x012fea0003c00000 */
.L_x_106:
[----:B-1----:R-:W-:Y:S01]  /*63c0*/  SHF.L.U32 R20, R40, 0x10, RZ ;  /* 0x0000001028147819 */ /* 0x002fe200000006ff */
[----:B------:R-:W-:Y:S05]  /*63d0*/  WARPSYNC.ALL ;  /* 0x0000000000007948 */ /* 0x000fea0003800000 */
[----:B------:R-:W-:Y:S01]  /*63e0*/  R2UR UR4, R34 ;  /* 0x00000000220472ca */ /* 0x000fe200000e0000 */
[----:B------:R-:W-:Y:S01]  /*63f0*/  BSSY.RECONVERGENT B0, `(.L_x_107) ;  /* 0x0000055000007945 */ /* 0x000fe20003800200 */
[----:B------:R-:W-:Y:S02]  /*6400*/  LOP3.LUT R21, R40, 0xffff0000, RZ, 0xc0, !PT ;  /* 0xffff000028157812 */ /* 0x000fe400078ec0ff */
[----:B------:R-:W-:Y:S02]  /*6410*/  LOP3.LUT R36, R41, 0xffff0000, RZ, 0xc0, !PT ;  /* 0xffff000029247812 */ /* 0x000fe400078ec0ff */
[----:B------:R-:W-:Y:S02]  /*6420*/  SHF.L.U32 R37, R48, 0x10, RZ ;  /* 0x0000001030257819 */ /* 0x000fe400000006ff */
[----:B------:R-:W-:Y:S02]  /*6430*/  ISETP.NE.AND P6, PT, R76, RZ, PT ;  /* 0x000000ff4c00720c */ /* 0x000fe40003fc5270 */
[----:B------:R-:W-:Y:S02]  /*6440*/  ISETP.NE.AND P0, PT, R72, RZ, PT ;  /* 0x000000ff4800720c */ /* 0x000fe40003f05270 */
[----:B------:R-:W-:Y:S01]  /*6450*/  MOV R38, UR51 ;  /* 0x0000003300267c02 */ /* 0x000fe20008000f00 */
[----:B----4-:R-:W1:Y:S01]  /*6460*/  LDTM.16dp256bit.x4 R4, tmem[UR4+0x20] ;  /* 0x00002004000479ee */ /* 0x010e620008120000 */
[----:B------:R-:W-:Y:S07]  /*6470*/  MOV R83, UR37 ;  /* 0x0000002500537c02 */ /* 0x000fee0008000f00 */
[----:B------:R-:W-:Y:S02]  /*6480*/  @P6 LEA R38, R38, UR48, 0x3 ;  /* 0x0000003026266c11 */ /* 0x000fe4000f8e18ff */
[----:B------:R-:W-:Y:S02]  /*6490*/  @P6 SHF.L.U32 R88, R70, 0x1f, RZ ;  /* 0x0000001f46586819 */ /* 0x000fe400000006ff */
[----:B------:R-:W-:Y:S04]  /*64a0*/  @P6 IADD3 R38, PT, PT, R38, 0x60, RZ ;  /* 0x0000006026266810 */ /* 0x000fe80007ffe0ff */
[----:B------:R-:W-:Y:S02]  /*64b0*/  @P6 PRMT R38, R83, 0x654, R38 ;  /* 0x0000065453266816 */ /* 0x000fe40000000026 */
[----:B------:R-:W-:Y:S01]  /*64c0*/  LEA R83, R39, UR48, 0x3 ;  /* 0x0000003027537c11 */ /* 0x000fe2000f8e18ff */
[C---:B-1----:R-:W-:Y:S01]  /*64d0*/  FMUL R0, R33.reuse, R4 ;  /* 0x0000000421007220 */ /* 0x042fe20000400000 */
[C---:B------:R-:W-:Y:S01]  /*64e0*/  FMUL R2, R33.reuse, R5 ;  /* 0x0000000521027220 */ /* 0x040fe20000400000 */
[C---:B------:R-:W-:Y:S01]  /*64f0*/  FMUL R3, R33.reuse, R6 ;  /* 0x0000000621037220 */ /* 0x040fe20000400000 */
[----:B------:R-:W-:Y:S01]  /*6500*/  FMUL R7, R33, R7 ;  /* 0x0000000721077220 */ /* 0x000fe20000400000 */
[----:B------:R-:W-:Y:S01]  /*6510*/  FFMA R0, R35, R20, R0 ;  /* 0x0000001423007223 */ /* 0x000fe20000000000 */
[----:B------:R-:W-:Y:S01]  /*6520*/  SHF.L.U32 R20, R41, 0x10, RZ ;  /* 0x0000001029147819 */ /* 0x000fe200000006ff */
[----:B------:R-:W-:Y:S01]  /*6530*/  FFMA R2, R35, R21, R2 ;  /* 0x0000001523027223 */ /* 0x000fe20000000002 */
[----:B------:R-:W-:Y:S01]  /*6540*/  SHF.L.U32 R21, R43, 0x10, RZ ;  /* 0x000000102b157819 */ /* 0x000fe200000006ff */
[C---:B------:R-:W-:Y:S01]  /*6550*/  FMUL R4, R33.reuse, R8 ;  /* 0x0000000821047220 */ /* 0x040fe20000400000 */
[----:B------:R-:W-:Y:S01]  /*6560*/  FMUL R5, R33, R9 ;  /* 0x0000000921057220 */ /* 0x000fe20000400000 */
[C---:B------:R-:W-:Y:S01]  /*6570*/  FFMA R3, R35.reuse, R20, R3 ;  /* 0x0000001423037223 */ /* 0x040fe20000000003 */
[----:B------:R-:W-:Y:S01]  /*6580*/  SHF.L.U32 R20, R42, 0x10, RZ ;  /* 0x000000102a147819 */ /* 0x000fe200000006ff */
[----:B------:R-:W-:Y:S01]  /*6590*/  FFMA R7, R35, R36, R7 ;  /* 0x0000002423077223 */ /* 0x000fe20000000007 */
[----:B------:R-:W-:Y:S01]  /*65a0*/  LOP3.LUT R36, R43, 0xffff0000, RZ, 0xc0, !PT ;  /* 0xffff00002b247812 */ /* 0x000fe200078ec0ff */
[----:B------:R-:W-:Y:S01]  /*65b0*/  FMUL R6, R33, R10 ;  /* 0x0000000a21067220 */ /* 0x000fe20000400000 */
[----:B------:R-:W-:Y:S01]  /*65c0*/  F2FP.BF16.F32.PACK_AB R44, R2, R0 ;  /* 0x00000000022c723e */ /* 0x000fe200000010ff */
[----:B------:R-:W-:Y:S01]  /*65d0*/  FFMA R4, R35, R20, R4 ;  /* 0x0000001423047223 */ /* 0x000fe20000000004 */
[----:B------:R-:W-:Y:S01]  /*65e0*/  LOP3.LUT R20, R42, 0xffff0000, RZ, 0xc0, !PT ;  /* 0xffff00002a147812 */ /* 0x000fe200078ec0ff */
[----:B------:R-:W-:Y:S01]  /*65f0*/  FMUL R11, R33, R11 ;  /* 0x0000000b210b7220 */ /* 0x000fe20000400000 */
[----:B------:R-:W-:Y:S01]  /*6600*/  F2FP.BF16.F32.PACK_AB R45, R7, R3 ;  /* 0x00000003072d723e */ /* 0x000fe200000010ff */
[C---:B------:R-:W-:Y:S01]  /*6610*/  FMUL R8, R33.reuse, R12 ;  /* 0x0000000c21087220 */ /* 0x040fe20000400000 */
[----:B------:R-:W-:Y:S01]  /*6620*/  FMUL R9, R33, R13 ;  /* 0x0000000d21097220 */ /* 0x000fe20000400000 */
[C---:B------:R-:W-:Y:S01]  /*6630*/  FFMA R5, R35.reuse, R20, R5 ;  /* 0x0000001423057223 */ /* 0x040fe20000000005 */
[----:B------:R-:W-:Y:S01]  /*6640*/  LOP3.LUT R20, R48, 0xffff0000, RZ, 0xc0, !PT ;  /* 0xffff000030147812 */ /* 0x000fe200078ec0ff */
[----:B------:R-:W-:Y:S01]  /*6650*/  FFMA R6, R35, R21, R6 ;  /* 0x0000001523067223 */ /* 0x000fe20000000006 */
[----:B------:R-:W-:Y:S01]  /*6660*/  SHF.L.U32 R21, R49, 0x10, RZ ;  /* 0x0000001031157819 */ /* 0x000fe200000006ff */
[----:B------:R-:W-:Y:S01]  /*6670*/  FFMA R11, R35, R36, R11 ;  /* 0x00000024230b7223 */ /* 0x000fe2000000000b */
[----:B------:R-:W-:Y:S01]  /*6680*/  LOP3.LUT R36, R51, 0xffff0000, RZ, 0xc0, !PT ;  /* 0xffff000033247812 */ /* 0x000fe200078ec0ff */
[C---:B------:R-:W-:Y:S01]  /*6690*/  FFMA R8, R35.reuse, R37, R8 ;  /* 0x0000002523087223 */ /* 0x040fe20000000008 */
[----:B------:R-:W-:Y:S01]  /*66a0*/  FFMA R9, R35, R20, R9 ;  /* 0x0000001423097223 */ /* 0x000fe20000000009 */
[----:B------:R-:W-:Y:S01]  /*66b0*/  FMUL R10, R33, R14 ;  /* 0x0000000e210a7220 */ /* 0x000fe20000400000 */
[----:B------:R-:W-:Y:S01]  /*66c0*/  LOP3.LUT R20, R49, 0xffff0000, RZ, 0xc0, !PT ;  /* 0xffff000031147812 */ /* 0x000fe200078ec0ff */
[C---:B------:R-:W-:Y:S01]  /*66d0*/  FMUL R15, R33.reuse, R15 ;  /* 0x0000000f210f7220 */ /* 0x040fe20000400000 */
[----:B------:R-:W-:Y:S01]  /*66e0*/  FMUL R12, R33, R16 ;  /* 0x00000010210c7220 */ /* 0x000fe20000400000 */
[C---:B------:R-:W-:Y:S01]  /*66f0*/  FFMA R10, R35.reuse, R21, R10 ;  /* 0x00000015230a7223 */ /* 0x040fe2000000000a */
[C---:B------:R-:W-:Y:S01]  /*6700*/  SHF.L.U32 R21, R50.reuse, 0x10, RZ ;  /* 0x0000001032157819 */ /* 0x040fe200000006ff */
[----:B------:R-:W-:Y:S01]  /*6710*/  FFMA R15, R35, R20, R15 ;  /* 0x00000014230f7223 */ /* 0x000fe2000000000f */
[----:B------:R-:W-:Y:S01]  /*6720*/  LOP3.LUT R20, R50, 0xffff0000, RZ, 0xc0, !PT ;  /* 0xffff000032147812 */ /* 0x000fe200078ec0ff */
[----:B------:R-:W-:Y:S01]  /*6730*/  FMUL R13, R33, R17 ;  /* 0x00000011210d7220 */ /* 0x000fe20000400000 */
[----:B------:R-:W-:Y:S01]  /*6740*/  SHF.L.U32 R37, R51, 0x10, RZ ;  /* 0x0000001033257819 */ /* 0x000fe200000006ff */
[C---:B------:R-:W-:Y:S01]  /*6750*/  FMUL R14, R33.reuse, R18 ;  /* 0x00000012210e7220 */ /* 0x040fe20000400000 */
        /* <DEDUP_REMOVED lines=21> */
[----:B------:R-:W-:Y:S02]  /*68b0*/  UIADD3 UR8, UP0, UPT, UR52, 0x680, URZ ;  /* 0x0000068034087890 */ /* 0x000fe4000ff1e0ff */
[----:B------:R-:W-:Y:S02]  /*68c0*/  UIADD3 UR5, UPT, UPT, UR41, 0x20, URZ ;  /* 0x0000002029057890 */ /* 0x000fe4000fffe0ff */
[----:B------:R-:W-:Y:S02]  /*68d0*/  UIADD3 UR4, UPT, UPT, UR48, 0x1200, URZ ;  /* 0x0000120030047890 */ /* 0x000fe4000fffe0ff */
[----:B------:R-:W-:Y:S01]  /*68e0*/  UIADD3.X UR9, UPT, UPT, URZ, UR53, URZ, UP0, !UPT ;  /* 0x00000035ff097290 */ /* 0x000fe200087fe4ff */
[----:B------:R-:W-:Y:S01]  /*68f0*/  UMOV UR6, UR42 ;  /* 0x0000002a00067c82 */ /* 0x000fe20008000000 */
[----:B------:R-:W-:Y:S07]  /*6900*/  UMOV UR7, UR36 ;  /* 0x0000002400077c82 */ /* 0x000fee0008000000 */
[----:B------:R2:W-:Y:S01]  /*6910*/  UTMASTG.3D [UR4], [UR8] ;  /* 0x00000004080073b5 */ /* 0x0005e20008010000 */
[----:B------:R0:W-:Y:S01]  /*6920*/  UTMACMDFLUSH ;  /* 0x00000000000079b7 */ /* 0x0001e20000000000 */
[----:B--2---:R-:W-:Y:S04]  /*6930*/  DEPBAR.LE SB0, 0x1 ;  /* 0x000080400000791a */ /* 0x004fe80000000000 */
.L_x_108:
[----:B------:R-:W-:Y:S05]  /*6940*/  BSYNC.RECONVERGENT B0 ;  /* 0x0000000000007941 */ /* 0x000fea0003800200 */
.L_x_107:
[----:B------:R-:W-:Y:S01]  /*6950*/  BAR.SYNC.DEFER_BLOCKING 0x1, 0x80 ;  /* 0x0042000000007b1d */ /* 0x000fe20000010000 */
[----:B------:R-:W-:Y:S04]  /*6960*/  UIADD3 UR40, UPT, UPT, UR51, 0x1, URZ ;  /* 0x0000000133287890 */ /* 0x000fe8000fffe0ff */
[----:B------:R-:W-:Y:S04]  /*6970*/  UISETP.NE.AND UP0, UPT, UR40, 0x4, UPT ;  /* 0x000000042800788c */ /* 0x000fe8000bf05270 */
[----:B------:R-:W-:Y:S01]  /*6980*/  USEL UR40, UR40, URZ, UP0 ;  /* 0x000000ff28287287 */ /* 0x000fe20008000000 */
[----:B------:R2:W-:Y:S01]  /*6990*/  @P6 SYNCS.ARRIVE.TRANS64.RED.A1T0 RZ, [R38+URZ], RZ ;  /* 0x000000ff26ff69a7 */ /* 0x0005e200081004ff */
[----:B------:R-:W-:Y:S01]  /*69a0*/  BSSY B1, `(.L_x_109) ;  /* 0x0000014000017945 */ /* 0x000fe20003800000 */
[----:B------:R-:W4:Y:S02]  /*69b0*/  @P6 SYNCS.PHASECHK.TRANS64.TRYWAIT P0, [R83+URZ+0x40], R88 ;  /* 0x00004058530065a7 */ /* 0x000f2400080011ff */
[----:B----4-:R-:W-:Y:S01]  /*69c0*/  @P6 SEL R81, RZ, 0x1, !P0 ;  /* 0x00000001ff516807 */ /* 0x010fe20004000000 */
[----:B--2---:R-:W-:Y:S06]  /*69d0*/  @!P6 BRA `(.L_x_110) ;  /* 0x000000000040e947 */ /* 0x004fec0003800000 */
[----:B------:R-:W-:Y:S01]  /*69e0*/  ISETP.NE.AND P1, PT, R82, RZ, PT ;  /* 0x000000ff5200720c */ /* 0x000fe20003f25270 */
[----:B------:R-:W-:Y:S01]  /*69f0*/  BSSY B0, `(.L_x_111) ;  /* 0x0000009000007945 */ /* 0x000fe20003800000 */
[----:B------:R-:W-:Y:S11]  /*6a00*/  ISETP.NE.AND P0, PT, R81, RZ, PT ;  /* 0x000000ff5100720c */ /* 0x000ff60003f05270 */
[----:B------:R-:W-:Y:S05]  /*6a10*/  @P1 IMAD R2, R39, 0x1000, R80 ;  /* 0x0000100027021824 */ /* 0x000fea00078e0250 */
[----:B------:R-:W-:Y:S05]  /*6a20*/  @P1 IADD3 R0, PT, PT, R2, UR48, RZ ;  /* 0x0000003002001c10 */ /* 0x000fea000fffe0ff */
[----:B------:R-:W-:Y:S01]  /*6a30*/  @P1 IMAD.IADD R0, R71, 0x1, R0 ;  /* 0x0000000147001824 */ /* 0x000fe200078e0200 */
[----:B------:R-:W-:Y:S06]  /*6a40*/  @P0 BRA `(.L_x_112) ;  /* 0x00000000000c0947 */ /* 0x000fec0003800000 */
[----:B------:R-:W-:Y:S04]  /*6a50*/  SHF.L.U32 R4, R70, 0x1f, RZ ;  /* 0x0000001f46047819 */ /* 0x000fe800000006ff */
[----:B------:R-:W2:Y:S02]  /*6a60*/  SYNCS.PHASECHK.TRANS64.TRYWAIT P0, [R83+URZ+0x40], R4 ;  /* 0x00004004530075a7 */ /* 0x000ea400080011ff */
[----:B--2---:R-:W-:Y:S05]  /*6a70*/  @!P0 BRA `(.L_x_113) ;  /* 0x0000001c00848947 */ /* 0x004fea0003800000 */
.L_x_112:
[----:B------:R-:W-:Y:S05]  /*6a80*/  BSYNC B0 ;  /* 0x0000000000007941 */ /* 0x000fea0003800000 */
.L_x_111:
[----:B------:R-:W-:Y:S02]  /*6a90*/  ISETP.NE.AND P0, PT, R82, RZ, PT ;  /* 0x000000ff5200720c */ /* 0x000fe40003f05270 */
[----:B------:R-:W-:Y:S11]  /*6aa0*/  IADD3 R39, PT, PT, R39, 0x1, RZ ;  /* 0x0000000127277810 */ /* 0x000ff60007ffe0ff */
[----:B------:R-:W-:Y:S05]  /*6ab0*/  @P0 WARPSYNC.ALL ;  /* 0x0000000000000948 */ /* 0x000fea0003800000 */
[----:B------:R4:W1:Y:S04]  /*6ac0*/  @P0 LDSM.16.M88.4 R40, [R2+UR48+0x200] ;  /* 0x000200300228083b */ /* 0x0008680008000200 */
[----:B------:R4:W1:Y:S02]  /*6ad0*/  @P0 LDSM.16.M88.4 R48, [R0+0x200] ;  /* 0x000200000030083b */ /* 0x0008640000000200 */
.L_x_110:
[----:B------:R-:W-:Y:S05]  /*6ae0*/  BSYNC B1 ;  /* 0x0000000000017941 */ /* 0x000fea0003800000 */
.L_x_109:
[----:B----4-:R-:W-:Y:S05]  /*6af0*/  VIADD R0, R34, 0x40 ;  /* 0x0000004022007836 */ /* 0x010fea0000000000 */
[----:B------:R-:W-:Y:S04]  /*6b00*/  SHF.R.U32.HI R0, RZ, 0x15, R0 ;  /* 0x00000015ff007819 */ /* 0x000fe80000011600 */
[----:B------:R-:W-:Y:S11]  /*6b10*/  LOP3.LUT P0, RZ, R0, 0x3, R65, 0x48, !PT ;  /* 0x0000000300ff7812 */ /* 0x000ff60007804841 */
[----:B------:R-:W-:Y:S02]  /*6b20*/  @!UPT UIADD3 URZ, UPT, UPT, URZ, URZ, URZ ;  /* 0x000000fffffff290 */ /* 0x000fe4000fffe0ff */
        /* <DEDUP_REMOVED lines=8> */
[----:B------:R-:W3:Y:S01]  /*6bb0*/  LDCU.64 UR4, c[0x4][0x10] ;  /* 0x01000200ff0477ac */ /* 0x000ee20008000a00 */
[----:B----4-:R-:W-:Y:S01]  /*6bc0*/  MOV R5, UR9 ;  /* 0x0000000900057c02 */ /* 0x010fe20008000f00 */
[----:B--2---:R-:W-:Y:S01]  /*6bd0*/  IMAD.U32 R4, RZ, RZ, UR8 ;  /* 0x00000008ff047e24 */ /* 0x004fe2000f8e00ff */
[----:B-----5:R-:W-:Y:S01]  /*6be0*/  MOV R7, UR7 ;  /* 0x0000000700077c02 */ /* 0x020fe20008000f00 */
[----:B------:R-:W-:Y:S01]  /*6bf0*/  IMAD.U32 R6, RZ, RZ, UR6 ;  /* 0x00000006ff067e24 */ /* 0x000fe2000f8e00ff */
[----:B---3--:R-:W-:Y:S01]  /*6c00*/  MOV R11, UR5 ;  /* 0x00000005000b7c02 */ /* 0x008fe20008000f00 */
[----:B------:R-:W-:Y:S02]  /*6c10*/  IMAD.U32 R10, RZ, RZ, UR4 ;  /* 0x00000004ff0a7e24 */ /* 0x000fe4000f8e00ff */
[----:B------:R-:W-:Y:S07]  /*6c20*/  LEPC R20, `(.L_x_114) ;  /* 0x000000001014794e */ /* 0x000fee0000000000 */
[----:B-1----:R-:W-:Y:S05]  /*6c30*/  CALL.ABS.NOINC R2 ;  /* 0x0000000002007343 */ /* 0x002fea0003c00000 */
.L_x_114:
        /* <DEDUP_REMOVED lines=10> */
[----:B--2---:R-:W1:Y:S01]  /*6ce0*/  LDTM.16dp256bit.x4 R4, tmem[UR4+0x40] ;  /* 0x00004004000479ee */ /* 0x004e620008120000 */
[----:B------:R-:W-:Y:S02]  /*6cf0*/  MOV R83, UR37 ;  /* 0x0000002500537c02 */ /* 0x000fe40008000f00 */
[----:B------:R-:W-:Y:S05]  /*6d00*/  LEA R88, R39, UR48, 0x3 ;  /* 0x0000003027587c11 */ /* 0x000fea000f8e18ff */
[----:B------:R-:W-:Y:S04]  /*6d10*/  @P6 LEA R38, R38, UR48, 0x3 ;  /* 0x0000003026266c11 */ /* 0x000fe8000f8e18ff */
[----:B------:R-:W-:Y:S04]  /*6d20*/  @P6 IADD3 R38, PT, PT, R38, 0x60, RZ ;  /* 0x0000006026266810 */ /* 0x000fe80007ffe0ff */
[----:B------:R-:W-:Y:S02]  /*6d30*/  @P6 PRMT R38, R83, 0x654, R38 ;  /* 0x0000065453266816 */ /* 0x000fe40000000026 */
[----:B------:R-:W-:Y:S01]  /*6d40*/  @P6 SHF.L.U32 R83, R70, 0x1f, RZ ;  /* 0x0000001f46536819 */ /* 0x000fe200000006ff */
        /* <DEDUP_REMOVED lines=71> */
.L_x_116:
[----:B------:R-:W-:Y:S05]  /*71c0*/  BSYNC.RECONVERGENT B0 ;  /* 0x0000000000007941 */ /* 0x000fea0003800200 */
.L_x_115:
        /* <DEDUP_REMOVED lines=19> */
.L_x_120:
[----:B------:R-:W-:Y:S05]  /*7300*/  BSYNC B0 ;  /* 0x0000000000007941 */ /* 0x000fea0003800000 */
.L_x_119:
[----:B------:R-:W-:Y:S11]  /*7310*/  ISETP.NE.AND P0, PT, R82, RZ, PT ;  /* 0x000000ff5200720c */ /* 0x000ff60003f05270 */
[----:B------:R-:W-:Y:S02]  /*7320*/  @!UPT UIADD3 URZ, UPT, UPT, URZ, URZ, URZ ;  /* 0x000000fffffff290 */ /* 0x000fe4000fffe0ff */
[----:B------:R-:W-:Y:S05]  /*7330*/  @P0 WARPSYNC.ALL ;  /* 0x0000000000000948 */ /* 0x000fea0003800000 */
[----:B------:R4:W1:Y:S04]  /*7340*/  @P0 LDSM.16.M88.4 R40, [R39+UR48+0x200] ;  /* 0x000200302728083b */ /* 0x0008680008000200 */
[----:B------:R4:W1:Y:S02]  /*7350*/  @P0 LDSM.16.M88.4 R48, [R0+0x200] ;  /* 0x000200000030083b */ /* 0x0008640000000200 */
.L_x_118:
[----:B------:R-:W-:Y:S05]  /*7360*/  BSYNC B1 ;  /* 0x0000000000017941 */ /* 0x000fea0003800000 */
.L_x_117:
[----:B----4-:R-:W-:Y:S05]  /*7370*/  VIADD R0, R34, 0x60 ;  /* 0x0000006022007836 */ /* 0x010fea0000000000 */
[----:B------:R-:W-:Y:S04]  /*7380*/  SHF.R.U32.HI R0, RZ, 0x15, R0 ;  /* 0x00000015ff007819 */ /* 0x000fe80000011600 */
[----:B------:R-:W-:Y:S11]  /*7390*/  LOP3.LUT P0, RZ, R0, 0x3, R65, 0x48, !PT ;  /* 0x0000000300ff7812 */ /* 0x000ff60007804841 */
[----:B------:R-:W-:Y:S02]  /*73a0*/  @!UPT UIADD3 URZ, UPT, UPT, URZ, URZ, URZ ;  /* 0x000000fffffff290 */ /* 0x000fe4000fffe0ff */
[----:B------:R-:W-:Y:S05]  /*73b0*/  @!P0 BRA `(.L_x_122) ;  /* 0x0000000000408947 */ /* 0x000fea0003800000 */
[----:B------:R-:W4:Y:S01]  /*73c0*/  LDCU.64 UR8, c[0x4][0x70] ;  /* 0x01000e00ff0877ac */ /* 0x000f220008000a00 */
[----:B--2---:R-:W-:Y:S01]  /*73d0*/  MOV R3, 0x0 ;  /* 0x0000000000037802 */ /* 0x004fe20000000f00 */
[----:B------:R-:W-:Y:S02]  /*73e0*/  HFMA2 R12, -RZ, RZ, 0, 5.9604644775390625e-08 ;  /* 0x00000001ff0c7431 */ /* 0x000fe400000001ff */
[----:B------:R-:W-:Y:S02]  /*73f0*/  IMAD.MOV.U32 R8, RZ, RZ, 0x192 ;  /* 0x00000192ff087424 */ /* 0x000fe400078e00ff */
[----:B------:R-:W-:Y:S01]  /*7400*/  IMAD.MOV.U32 R13, RZ, RZ, RZ ;  /* 0x000000ffff0d7224 */ /* 0x000fe200078e00ff */
[----:B------:R-:W2:Y:S01]  /*7410*/  LDCU.64 UR6, c[0x4][0x78] ;  /* 0x01000f00ff0677ac */ /* 0x000ea20008000a00 */
[----:B------:R-:W1:Y:S01]  /*7420*/  LDC.64 R2, c[0x4][R3] ;  /* 0x0100000003027b82 */ /* 0x000e620000000a00 */
[----:B------:R-:W5:Y:S01]  /*7430*/  LDCU.64 UR4, c[0x4][0x10] ;  /* 0x01000200ff0477ac */ /* 0x000f620008000a00 */
[----:B----4-:R-:W-:Y:S01]  /*7440*/  MOV R5, UR9 ;  /* 0x0000000900057c02 */ /* 0x010fe20008000f00 */
[----:B------:R-:W-:Y:S01]  /*7450*/  IMAD.U32 R4, RZ, RZ, UR8 ;  /* 0x00000008ff047e24 */ /* 0x000fe2000f8e00ff */
[----:B--2---:R-:W-:Y:S01]  /*7460*/  MOV R7, UR7 ;  /* 0x0000000700077c02 */ /* 0x004fe20008000f00 */
[----:B------:R-:W-:Y:S01]  /*7470*/  IMAD.U32 R6, RZ, RZ, UR6 ;  /* 0x00000006ff067e24 */ /* 0x000fe2000f8e00ff */
[----:B-----5:R-:W-:Y:S01]  /*7480*/  MOV R11, UR5 ;  /* 0x00000005000b7c02 */ /* 0x020fe20008000f00 */
[----:B------:R-:W-:Y:S02]  /*7490*/  IMAD.U32 R10, RZ, RZ, UR4 ;  /* 0x00000004ff0a7e24 */ /* 0x000fe4000f8e00ff */
[----:B------:R-:W-:Y:S07]  /*74a0*/  LEPC R20, `(.L_x_122) ;  /* 0x000000001014794e */ /* 0x000fee0000000000 */
[----:B-1-3--:R-:W-:Y:S05]  /*74b0*/  CALL.ABS.NOINC R2 ;  /* 0x0000000002007343 */ /* 0x00afea0003c00000 */
.L_x_122:
[----:B------:R-:W-:Y:S01]  /*74c0*/  ISETP.NE.AND P0, PT, R72, RZ, PT ;  /* 0x000000ff4800720c */ /* 0x000fe20003f05270 */
[----:B------:R-:W-:Y:S05]  /*74d0*/  WARPSYNC.ALL ;  /* 0x0000000000007948 */ /* 0x000fea0003800000 */
[----:B------:R-:W-:Y:S01]  /*74e0*/  R2UR UR4, R34 ;  /* 0x00000000220472ca */ /* 0x000fe200000e0000 */
[----:B------:R-:W-:Y:S01]  /*74f0*/  BSSY.RECONVERGENT B0, `(.L_x_123) ;  /* 0x0000052000007945 */ /* 0x000fe20003800200 */
[----:B------:R-:W-:Y:S02]  /*7500*/  R2UR UR5, R79 ;  /* 0x000000004f0572ca */ /* 0x000fe400000e0000 */
[C---:B-1----:R-:W-:Y:S02]  /*7510*/  SHF.L.U32 R20, R40.reuse, 0x10, RZ ;  /* 0x0000001028147819 */ /* 0x042fe400000006ff */
[----:B------:R-:W-:Y:S02]  /*7520*/  LOP3.LUT R36, R40, 0xffff0000, RZ, 0xc0, !PT ;  /* 0xffff000028247812 */ /* 0x000fe400078ec0ff */
[C---:B------:R-:W-:Y:S02]  /*7530*/  SHF.L.U32 R21, R41.reuse, 0x10, RZ ;  /* 0x0000001029157819 */ /* 0x040fe400000006ff */
[----:B------:R-:W-:Y:S02]  /*7540*/  LOP3.LUT R38, R41, 0xffff0000, RZ, 0xc0, !PT ;  /* 0xffff000029267812 */ /* 0x000fe400078ec0ff */
[C---:B------:R-:W-:Y:S01]  /*7550*/  SHF.L.U32 R37, R42.reuse, 0x10, RZ ;  /* 0x000000102a257819 */ /* 0x040fe200000006ff */
[----:B------:R-:W1:Y:S01]  /*7560*/  LDTM.16dp256bit.x4 R4, tmem[UR4+0x60] ;  /* 0x00006004000479ee */ /* 0x000e620008120000 */
[----:B------:R-:W-:Y:S01]  /*7570*/  LOP3.LUT R40, R42, 0xffff0000, RZ, 0xc0, !PT ;  /* 0xffff00002a287812 */ /* 0x000fe200078ec0ff */
[----:B------:R-:W-:Y:S01]  /*7580*/  NOP ;  /* 0x0000000000007918 */ /* 0x000fe20000000000 */
[C---:B------:R-:W-:Y:S01]  /*7590*/  SHF.L.U32 R39, R43.reuse, 0x10, RZ ;  /* 0x000000102b277819 */ /* 0x040fe200000006ff */
[----:B------:R-:W-:Y:S01]  /*75a0*/  UIADD3 UR5, UPT, UPT, UR5, 0xd0, URZ ;  /* 0x000000d005057890 */ /* 0x000fe2000fffe0ff */
[----:B------:R-:W-:Y:S02]  /*75b0*/  LOP3.LUT R41, R43, 0xffff0000, RZ, 0xc0, !PT ;  /* 0xffff00002b297812 */ /* 0x000fe400078ec0ff */
[C---:B------:R-:W-:Y:S01]  /*75c0*/  SHF.L.U32 R42, R48.reuse, 0x10, RZ ;  /* 0x00000010302a7819 */ /* 0x040fe200000006ff */
[----:B------:R-:W-:Y:S01]  /*75d0*/  UPRMT UR5, UR37, 0x654, UR5 ;  /* 0x0000065425057896 */ /* 0x000fe20008000005 */
[----:B------:R-:W-:Y:S02]  /*75e0*/  LOP3.LUT R43, R48, 0xffff0000, RZ, 0xc0, !PT ;  /* 0xffff0000302b7812 */ /* 0x000fe400078ec0ff */
[C---:B------:R-:W-:Y:S02]  /*75f0*/  SHF.L.U32 R44, R49.reuse, 0x10, RZ ;  /* 0x00000010312c7819 */ /* 0x040fe400000006ff */
[----:B------:R-:W-:Y:S02]  /*7600*/  LOP3.LUT R46, R49, 0xffff0000, RZ, 0xc0, !PT ;  /* 0xffff0000312e7812 */ /* 0x000fe400078ec0ff */
[C---:B------:R-:W-:Y:S02]  /*7610*/  SHF.L.U32 R45, R50.reuse, 0x10, RZ ;  /* 0x00000010322d7819 */ /* 0x040fe400000006ff */
[----:B-1----:R-:W-:Y:S01]  /*7620*/  SYNCS.ARRIVE.TRANS64.RED.A1T0 RZ, [UR5], RZ ;  /* 0x000000ffffff79a7 */ /* 0x002fe20008100405 */
[----:B------:R-:W-:Y:S02]  /*7630*/  LOP3.LUT R48, R50, 0xffff0000, RZ, 0xc0, !PT ;  /* 0xffff000032307812 */ /* 0x000fe400078ec0ff */
[C---:B------:R-:W-:Y:S02]  /*7640*/  SHF.L.U32 R47, R51.reuse, 0x10, RZ ;  /* 0x00000010332f7819 */ /* 0x040fe400000006ff */
[----:B------:R-:W-:Y:S01]  /*7650*/  LOP3.LUT R50, R51, 0xffff0000, RZ, 0xc0, !PT ;  /* 0xffff000033327812 */ /* 0x000fe200078ec0ff */
[C---:B------:R-:W-:Y:S01]  /*7660*/  FMUL R4, R33.reuse, R4 ;  /* 0x0000000421047220 */ /* 0x040fe20000400000 */
[C---:B------:R-:W-:Y:S01]  /*7670*/  FMUL R5, R33.reuse, R5 ;  /* 0x0000000521057220 */ /* 0x040fe20000400000 */
[C---:B------:R-:W-:Y:S01]  /*7680*/  FMUL R6, R33.reuse, R6 ;  /* 0x0000000621067220 */ /* 0x040fe20000400000 */
[----:B------:R-:W-:Y:S01]  /*7690*/  FMUL R7, R33, R7 ;  /* 0x0000000721077220 */ /* 0x000fe20000400000 */
[C---:B------:R-:W-:Y:S01]  /*76a0*/  FFMA R4, R35.reuse, R20, R4 ;  /* 0x0000001423047223 */ /* 0x040fe20000000004 */
[C---:B------:R-:W-:Y:S01]  /*76b0*/  FFMA R5, R35.reuse, R36, R5 ;  /* 0x0000002423057223 */ /* 0x040fe20000000005 */
[C---:B------:R-:W-:Y:S01]  /*76c0*/  FFMA R6, R35.reuse, R21, R6 ;  /* 0x0000001523067223 */ /* 0x040fe20000000006 */
[----:B------:R-:W-:Y:S01]  /*76d0*/  FFMA R7, R35, R38, R7 ;  /* 0x0000002623077223 */ /* 0x000fe20000000007 */
[C---:B------:R-:W-:Y:S01]  /*76e0*/  FMUL R8, R33.reuse, R8 ;  /* 0x0000000821087220 */ /* 0x040fe20000400000 */
[----:B------:R-:W-:Y:S01]  /*76f0*/  FMUL R9, R33, R9 ;  /* 0x0000000921097220 */ /* 0x000fe20000400000 */
[----:B---3--:R-:W-:Y:S01]  /*7700*/  F2FP.BF16.F32.PACK_AB R80, R5, R4 ;  /* 0x000000040550723e */ /* 0x008fe200000010ff */
[----:B------:R-:W-:Y:S01]  /*7710*/  FMUL R0, R33, R10 ;  /* 0x0000000a21007220 */ /* 0x000fe20000400000 */
[----:B------:R-:W-:Y:S01]  /*7720*/  F2FP.BF16.F32.PACK_AB R81, R7, R6 ;  /* 0x000000060751723e */ /* 0x000fe200000010ff */
[C---:B------:R-:W-:Y:S01]  /*7730*/  FFMA R8, R35.reuse, R37, R8 ;  /* 0x0000002523087223 */ /* 0x040fe20000000008 */
[----:B------:R-:W-:Y:S01]  /*7740*/  FFMA R9, R35, R40, R9 ;  /* 0x0000002823097223 */ /* 0x000fe20000000009 */
[C---:B------:R-:W-:Y:S01]  /*7750*/  FMUL R2, R33.reuse, R11 ;  /* 0x0000000b21027220 */ /* 0x040fe20000400000 */
[C---:B--2---:R-:W-:Y:S01]  /*7760*/  FMUL R3, R33.reuse, R12 ;  /* 0x0000000c21037220 */ /* 0x044fe20000400000 */
[----:B------:R-:W-:Y:S01]  /*7770*/  FMUL R10, R33, R13 ;  /* 0x0000000d210a7220 */ /* 0x000fe20000400000 */
[----:B------:R-:W-:Y:S01]  /*7780*/  FFMA R0, R35, R39, R0 ;  /* 0x0000002723007223 */ /* 0x000fe20000000000 */
        /* <DEDUP_REMOVED lines=40> */
.L_x_124:
[----:B------:R-:W-:Y:S05]  /*7a10*/  BSYNC.RECONVERGENT B0 ;  /* 0x0000000000007941 */ /* 0x000fea0003800200 */
.L_x_123:
[----:B------:R-:W-:Y:S01]  /*7a20*/  BAR.SYNC.DEFER_BLOCKING 0x1, 0x80 ;  /* 0x0042000000007b1d */ /* 0x000fe20000010000 */
[----:B------:R-:W-:Y:S01]  /*7a30*/  UISETP.NE.AND UP0, UPT, UR49, -0x4, UPT ;  /* 0xfffffffc3100788c */ /* 0x000fe2000bf05270 */
[----:B------:R-:W-:Y:S08]  /*7a40*/  IADD3 R0, PT, PT, R30, 0x1, RZ ;  /* 0x000000011e007810 */ /* 0x000ff00007ffe0ff */
[----:B------:R-:W-:Y:S05]  /*7a50*/  BRA.U !UP0, `(.L_x_125) ;  /* 0x0000000108287547 */ /* 0x000fea000b800000 */
[----:B------:R-:W-:Y:S01]  /*7a60*/  ISETP.NE.AND P0, PT, R76, RZ, PT ;  /* 0x000000ff4c00720c */ /* 0x000fe20003f05270 */
[----:B------:R-:W-:Y:S01]  /*7a70*/  IMAD.U32 R3, RZ, RZ, UR51 ;  /* 0x00000033ff037e24 */ /* 0x000fe2000f8e00ff */
[----:B------:R-:W-:Y:S01]  /*7a80*/  UIADD3 UR51, UPT, UPT, UR51, 0x1, URZ ;  /* 0x0000000133337890 */ /* 0x000fe2000fffe0ff */
[----:B------:R-:W-:Y:S03]  /*7a90*/  IMAD.U32 R2, RZ, RZ, UR37 ;  /* 0x00000025ff027e24 */ /* 0x000fe6000f8e00ff */
[----:B------:R-:W-:Y:S04]  /*7aa0*/  UISETP.NE.AND UP0, UPT, UR51, 0x4, UPT ;  /* 0x000000043300788c */ /* 0x000fe8000bf05270 */
[----:B------:R-:W-:Y:S03]  /*7ab0*/  USEL UR51, UR51, URZ, UP0 ;  /* 0x000000ff33337287 */ /* 0x000fe60008000000 */
[----:B------:R-:W-:Y:S05]  /*7ac0*/  @P0 LEA R3, R3, UR48, 0x3 ;  /* 0x0000003003030c11 */ /* 0x000fea000f8e18ff */
[----:B------:R-:W-:Y:S05]  /*7ad0*/  @P0 VIADD R3, R3, 0x60 ;  /* 0x0000006003030836 */ /* 0x000fea0000000000 */
[----:B------:R-:W-:Y:S04]  /*7ae0*/  @P0 PRMT R2, R2, 0x654, R3 ;  /* 0x0000065402020816 */ /* 0x000fe80000000003 */
[----:B------:R2:W-:Y:S03]  /*7af0*/  @P0 SYNCS.ARRIVE.TRANS64.RED.A1T0 RZ, [R2+URZ], RZ ;  /* 0x000000ff02ff09a7 */ /* 0x0005e600081004ff */
.L_x_125:
[----:B------:R-:W-:Y:S01]  /*7b00*/  ISETP.NE.AND P2, PT, R73, RZ, PT ;  /* 0x000000ff4900720c */ /* 0x000fe20003f45270 */
[----:B------:R-:W-:Y:S01]  /*7b10*/  UIADD3 UR49, UPT, UPT, UR49, 0x4, URZ ;  /* 0x0000000431317890 */ /* 0x000fe2000fffe0ff */
[----:B------:R-:W-:Y:S01]  /*7b20*/  ISETP.NE.AND P0, PT, R75, 0x2, PT ;  /* 0x000000024b00780c */ /* 0x000fe20003f05270 */
[----:B------:R-:W-:Y:S01]  /*7b30*/  IMAD.IADD R20, R29, 0x1, R58 ;  /* 0x000000011d147824 */ /* 0x000fe200078e023a */
[----:B------:R-:W-:Y:S01]  /*7b40*/  ISETP.NE.AND P1, PT, R0, 0x4, PT ;  /* 0x000000040000780c */ /* 0x000fe20003f25270 */
[----:B------:R-:W-:Y:S01]  /*7b50*/  IMAD.IADD R21, R31, 0x1, R60 ;  /* 0x000000011f157824 */ /* 0x000fe200078e023c */
[----:B------:R-:W-:Y:S02]  /*7b60*/  SEL R3, RZ, 0x1, P0 ;  /* 0x00000001ff037807 */ /* 0x000fe40000000000 */
[----:B--2---:R-:W-:Y:S02]  /*7b70*/  SEL R2, RZ, 0x1, P1 ;  /* 0x00000001ff027807 */ /* 0x004fe40000800000 */
[----:B------:R-:W-:Y:S02]  /*7b80*/  LOP3.LUT R68, R68, R3, RZ, 0x3c, !PT ;  /* 0x0000000344447212 */ /* 0x000fe400078e3cff */
[----:B------:R-:W-:Y:S02]  /*7b90*/  LOP3.LUT R69, R69, R2, RZ, 0x3c, !PT ;  /* 0x0000000245457212 */ /* 0x000fe400078e3cff */
[----:B------:R-:W-:Y:S02]  /*7ba0*/  @P2 R2UR UR36, R67 ;  /* 0x00000000432422ca */ /* 0x000fe400000e0000 */
[----:B------:R-:W-:Y:S02]  /*7bb0*/  SEL R75, R75, RZ, P0 ;  /* 0x000000ff4b4b7207 */ /* 0x000fe40000000000 */
[----:B------:R-:W-:Y:S01]  /*7bc0*/  SEL R30, R0, RZ, P1 ;  /* 0x000000ff001e7207 */ /* 0x000fe20000800000 */
[----:B------:R-:W-:Y:S10]  /*7bd0*/  @P2 BRA `(.L_x_126) ;  /* 0xffffffd000182947 */ /* 0x000ff4000383ffff */
[----:B------:R-:W-:-:S09]  /*7be0*/  UISETP.NE.AND UP0, UPT, UR50, URZ, UPT ;  /* 0x000000ff3200728c */ /* 0x000fd2000bf05270 */
[----:B------:R-:W-:Y:S05]  /*7bf0*/  BRA.U !UP0, `(.L_x_127) ;  /* 0x0000000108487547 */ /* 0x000fea000b800000 */
[----:B------:R-:W2:Y:S02]  /*7c00*/  LDCU.64 UR4, c[0x0][0x890] ;  /* 0x00011200ff0477ac */ /* 0x000ea40008000a00 */
[----:B--2---:R-:W-:-:S04]  /*7c10*/  UISETP.NE.U32.AND UP0, UPT, UR4, URZ, UPT ;  /* 0x000000ff0400728c */ /* 0x004fc8000bf05070 */
[----:B------:R-:W-:-:S09]  /*7c20*/  UISETP.NE.AND.EX UP0, UPT, UR5, URZ, UPT, UP0 ;  /* 0x000000ff0500728c */ /* 0x000fd2000bf05300 */
[----:B------:R-:W-:Y:S05]  /*7c30*/  BRA.U UP0, `(.L_x_128) ;  /* 0x00000001000c7547 */ /* 0x000fea000b800000 */
[----:B------:R-:W-:-:S13]  /*7c40*/  FSETP.NEU.AND P0, PT, R35, RZ, PT ;  /* 0x000000ff2300720b */ /* 0x000fda0003f0d000 */
[----:B------:R-:W-:Y:S05]  /*7c50*/  @!P0 EXIT ;  /* 0x000000000000894d */ /* 0x000fea0003800000 */
[----:B------:R-:W-:Y:S05]  /*7c60*/  BRA `(.L_x_127) ;  /* 0x00000000002c7947 */ /* 0x000fea0003800000 */
.L_x_128:
[----:B------:R-:W-:Y:S01]  /*7c70*/  ISETP.NE.AND P0, PT, R74, RZ, PT ;  /* 0x000000ff4a00720c */ /* 0x000fe20003f05270 */
[----:B------:R-:W-:-:S12]  /*7c80*/  BSSY.RECONVERGENT B0, `(.L_x_127) ;  /* 0x0000009000007945 */ /* 0x000fd80003800200 */
[----:B------:R-:W-:Y:S05]  /*7c90*/  @P0 BRA `(.L_x_129) ;  /* 0x0000000000140947 */ /* 0x000fea0003800000 */
[----:B------:R-:W2:Y:S02]  /*7ca0*/  LDCU.64 UR4, c[0x0][0x888] ;  /* 0x00011100ff0477ac */ /* 0x000ea40008000a00 */
[----:B--2---:R-:W-:-:S04]  /*7cb0*/  ISETP.NE.U32.AND P0, PT, RZ, UR4, PT ;  /* 0x00000004ff007c0c */ /* 0x004fc8000bf05070 */
[----:B------:R-:W-:-:S13]  /*7cc0*/  ISETP.NE.AND.EX P0, PT, RZ, UR5, PT, P0 ;  /* 0x00000005ff007c0c */ /* 0x000fda000bf05300 */
[----:B------:R-:W-:Y:S05]  /*7cd0*/  @!P0 EXIT ;  /* 0x000000000000894d */ /* 0x000fea0003800000 */
[----:B------:R-:W-:Y:S05]  /*7ce0*/  BRA `(.L_x_130) ;  /* 0x0000000000087947 */ /* 0x000fea0003800000 */
.L_x_129:
[----:B------:R-:W-:-:S13]  /*7cf0*/  FSETP.NEU.AND P0, PT, R35, RZ, PT ;  /* 0x000000ff2300720b */ /* 0x000fda0003f0d000 */
[----:B------:R-:W-:Y:S05]  /*7d00*/  @!P0 EXIT ;  /* 0x000000000000894d */ /* 0x000fea0003800000 */
.L_x_130:
[----:B------:R-:W-:Y:S05]  /*7d10*/  BSYNC.RECONVERGENT B0 ;  /* 0x0000000000007941 */ /* 0x000fea0003800200 */
.L_x_127:
[----:B------:R-:W-:Y:S01]  /*7d20*/  ULEA UR4, UR51, UR48, 0x3 ;  /* 0x0000003033047291 */ /* 0x000fe2000f8e18ff */
[----:B------:R-:W-:-:S04]  /*7d30*/  DEPBAR.LE SB0, 0x0 ;  /* 0x000080000000791a */ /* 0x000fc80000000000 */
[----:B------:R-:W-:-:S04]  /*7d40*/  UIADD3 UR4, UPT, UPT, UR4, 0x60, URZ ;  /* 0x0000006004047890 */ /* 0x000fc8000fffe0ff */
[----:B------:R-:W-:-:S09]  /*7d50*/  UPRMT UR4, UR37, 0x654, UR4 ;  /* 0x0000065425047896 */ /* 0x000fd20008000004 */
[----:B------:R-:W-:Y:S01]  /*7d60*/  SYNCS.ARRIVE.TRANS64.RED.A1T0 RZ, [UR4], RZ ;  /* 0x000000ffffff79a7 */ /* 0x000fe20008100404 */
[----:B------:R-:W-:Y:S05]  /*7d70*/  EXIT ;  /* 0x000000000000794d */ /* 0x000fea0003800000 */
.L_x_19:
[----:B--2---:R2:W1:Y:S02]  /*7d80*/  SYNCS.PHASECHK.TRANS64.TRYWAIT P0, [R3+URZ+0x100], R2 ;  /* 0x00010002030075a7 */ /* 0x00446400080011ff */
[----:B-1----:R-:W-:Y:S05]  /*7d90*/  @!P0 NANOSLEEP.SYNCS 0x989680 ;  /* 0x009896800000895d */ /* 0x002fea0003900000 */
[----:B------:R-:W1:Y:S02]  /*7da0*/  @!P0 SYNCS.PHASECHK.TRANS64 P0, [R3+URZ+0x100], R2 ;  /* 0x00010002030085a7 */ /* 0x000e6400080010ff */
[----:B-1----:R-:W-:Y:S05]  /*7db0*/  @!P0 BRA `(.L_x_19) ;  /* 0xfffffffc00f08947 */ /* 0x002fea000383ffff */
[----:B------:R-:W-:Y:S05]  /*7dc0*/  BRA `(.L_x_131) ;  /* 0xffffff9800087947 */ /* 0x000fea000383ffff */
.L_x_22:
[----:B-1----:R-:W-:-:S07]  /*7dd0*/  MOV R2, UR33 ;  /* 0x0000002100027c02 */ /* 0x002fce0008000f00 */
.L_x_132:
[----:B-1----:R1:W2:Y:S02]  /*7de0*/  SYNCS.PHASECHK.TRANS64.TRYWAIT P0, [R2+URZ+0x20], R5 ;  /* 0x00002005020075a7 */ /* 0x0022a400080011ff */
[----:B--2---:R-:W-:Y:S05]  /*7df0*/  @!P0 NANOSLEEP.SYNCS 0x989680 ;  /* 0x009896800000895d */ /* 0x004fea0003900000 */
[----:B------:R-:W2:Y:S02]  /*7e00*/  @!P0 SYNCS.PHASECHK.TRANS64 P0, [R2+URZ+0x20], R5 ;  /* 0x00002005020085a7 */ /* 0x000ea400080010ff */
[----:B--2---:R-:W-:Y:S05]  /*7e10*/  @!P0 BRA `(.L_x_132) ;  /* 0xfffffffc00f08947 */ /* 0x004fea000383ffff */
[----:B------:R-:W-:Y:S05]  /*7e20*/  BRA `(.L_x_21) ;  /* 0xffffff9800587947 */ /* 0x000fea000383ffff */
.L_x_28:
[----:B-1----:R-:W-:-:S07]  /*7e30*/  MOV R2, UR17 ;  /* 0x0000001100027c02 */ /* 0x002fce0008000f00 */
.L_x_133:
[----:B-1----:R1:W2:Y:S02]  /*7e40*/  SYNCS.PHASECHK.TRANS64.TRYWAIT P0, [R2+URZ+0x20], R5 ;  /* 0x00002005020075a7 */ /* 0x0022a400080011ff */
[----:B--2---:R-:W-:Y:S05]  /*7e50*/  @!P0 NANOSLEEP.SYNCS 0x989680 ;  /* 0x009896800000895d */ /* 0x004fea0003900000 */
[----:B------:R-:W2:Y:S02]  /*7e60*/  @!P0 SYNCS.PHASECHK.TRANS64 P0, [R2+URZ+0x20], R5 ;  /* 0x00002005020085a7 */ /* 0x000ea400080010ff */
[----:B--2---:R-:W-:Y:S05]  /*7e70*/  @!P0 BRA `(.L_x_133) ;  /* 0xfffffffc00f08947 */ /* 0x004fea000383ffff */
[----:B------:R-:W-:Y:S05]  /*7e80*/  BRA `(.L_x_27) ;  /* 0xffffff9c00007947 */ /* 0x000fea000383ffff */
.L_x_32:
[----:B-1----:R1:W2:Y:S02]  /*7e90*/  SYNCS.PHASECHK.TRANS64.TRYWAIT P0, [R2+URZ+0x90], R3 ;  /* 0x00009003020075a7 */ /* 0x0022a400080011ff */
[----:B--2---:R-:W-:Y:S05]  /*7ea0*/  @!P0 NANOSLEEP.SYNCS 0x989680 ;  /* 0x009896800000895d */ /* 0x004fea0003900000 */
[----:B------:R-:W2:Y:S02]  /*7eb0*/  @!P0 SYNCS.PHASECHK.TRANS64 P0, [R2+URZ+0x90], R3 ;  /* 0x00009003020085a7 */ /* 0x000ea400080010ff */
[----:B--2---:R-:W-:Y:S05]  /*7ec0*/  @!P0 BRA `(.L_x_32) ;  /* 0xfffffffc00f08947 */ /* 0x004fea000383ffff */
[----:B------:R-:W-:Y:S05]  /*7ed0*/  BRA `(.L_x_134) ;  /* 0xffffff9c00907947 */ /* 0x000fea000383ffff */
.L_x_36:
[----:B----4-:R-:W-:-:S07]  /*7ee0*/  MOV R0, UR5 ;  /* 0x0000000500007c02 */ /* 0x010fce0008000f00 */
.L_x_135:
[----:B-1----:R1:W2:Y:S02]  /*7ef0*/  SYNCS.PHASECHK.TRANS64.TRYWAIT P0, [R0+URZ], R3 ;  /* 0x00000003000075a7 */ /* 0x0022a400080011ff */
[----:B--2---:R-:W-:Y:S05]  /*7f00*/  @!P0 NANOSLEEP.SYNCS 0x989680 ;  /* 0x009896800000895d */ /* 0x004fea0003900000 */
[----:B------:R-:W2:Y:S02]  /*7f10*/  @!P0 SYNCS.PHASECHK.TRANS64 P0, [R0+URZ], R3 ;  /* 0x00000003000085a7 */ /* 0x000ea400080010ff */
[----:B--2---:R-:W-:Y:S05]  /*7f20*/  @!P0 BRA `(.L_x_135) ;  /* 0xfffffffc00f08947 */ /* 0x004fea000383ffff */
[----:B------:R-:W-:Y:S05]  /*7f30*/  BRA `(.L_x_136) ;  /* 0xffffffa400007947 */ /* 0x000fea000383ffff */
.L_x_37:
[----:B----4-:R-:W-:-:S07]  /*7f40*/  MOV R0, UR5 ;  /* 0x0000000500007c02 */ /* 0x010fce0008000f00 */
.L_x_137:
[----:B-1----:R1:W2:Y:S02]  /*7f50*/  SYNCS.PHASECHK.TRANS64.TRYWAIT P0, [R0+URZ], R3 ;  /* 0x00000003000075a7 */ /* 0x0022a400080011ff */
[----:B--2---:R-:W-:Y:S05]  /*7f60*/  @!P0 NANOSLEEP.SYNCS 0x989680 ;  /* 0x009896800000895d */ /* 0x004fea0003900000 */
[----:B------:R-:W2:Y:S02]  /*7f70*/  @!P0 SYNCS.PHASECHK.TRANS64 P0, [R0+URZ], R3 ;  /* 0x00000003000085a7 */ /* 0x000ea400080010ff */
[----:B--2---:R-:W-:Y:S05]  /*7f80*/  @!P0 BRA `(.L_x_137) ;  /* 0xfffffffc00f08947 */ /* 0x004fea000383ffff */
[----:B------:R-:W-:Y:S05]  /*7f90*/  BRA `(.L_x_138) ;  /* 0xffffffa4000c7947 */ /* 0x000fea000383ffff */
.L_x_38:
[----:B----4-:R-:W-:-:S07]  /*7fa0*/  MOV R0, UR5 ;  /* 0x0000000500007c02 */ /* 0x010fce0008000f00 */
.L_x_139:
[----:B-1----:R1:W2:Y:S02]  /*7fb0*/  SYNCS.PHASECHK.TRANS64.TRYWAIT P0, [R0+URZ], R3 ;  /* 0x00000003000075a7 */ /* 0x0022a400080011ff */
[----:B--2---:R-:W-:Y:S05]  /*7fc0*/  @!P0 NANOSLEEP.SYNCS 0x989680 ;  /* 0x009896800000895d */ /* 0x004fea0003900000 */
[----:B------:R-:W2:Y:S02]  /*7fd0*/  @!P0 SYNCS.PHASECHK.TRANS64 P0, [R0+URZ], R3 ;  /* 0x00000003000085a7 */ /* 0x000ea400080010ff */
[----:B--2---:R-:W-:Y:S05]  /*7fe0*/  @!P0 BRA `(.L_x_139) ;  /* 0xfffffffc00f08947 */ /* 0x004fea000383ffff */
[----:B------:R-:W-:Y:S05]  /*7ff0*/  BRA `(.L_x_140) ;  /* 0xffffffa400187947 */ /* 0x000fea000383ffff */
.L_x_41:
[----:B-1----:R1:W2:Y:S02]  /*8000*/  SYNCS.PHASECHK.TRANS64.TRYWAIT P0, [R0+URZ+0xf0], R5 ;  /* 0x0000f005000075a7 */ /* 0x0022a400080011ff */
[----:B--2---:R-:W-:Y:S05]  /*8010*/  @!P0 NANOSLEEP.SYNCS 0x989680 ;  /* 0x009896800000895d */ /* 0x004fea0003900000 */
[----:B------:R-:W2:Y:S02]  /*8020*/  @!P0 SYNCS.PHASECHK.TRANS64 P0, [R0+URZ+0xf0], R5 ;  /* 0x0000f005000085a7 */ /* 0x000ea400080010ff */
[----:B--2---:R-:W-:Y:S05]  /*8030*/  @!P0 BRA `(.L_x_41) ;  /* 0xfffffffc00f08947 */ /* 0x004fea000383ffff */
[----:B------:R-:W-:Y:S05]  /*8040*/  BRA `(.L_x_141) ;  /* 0xffffffa400747947 */ /* 0x000fea000383ffff */
.L_x_42:
[----:B------:R-:W-:-:S07]  /*8050*/  MOV R0, UR5 ;  /* 0x0000000500007c02 */ /* 0x000fce0008000f00 */
.L_x_142:
[----:B-1----:R1:W2:Y:S02]  /*8060*/  SYNCS.PHASECHK.TRANS64.TRYWAIT P0, [R0+URZ+0xa0], R5 ;  /* 0x0000a005000075a7 */ /* 0x0022a400080011ff */
[----:B--2---:R-:W-:Y:S05]  /*8070*/  @!P0 NANOSLEEP.SYNCS 0x989680 ;  /* 0x009896800000895d */ /* 0x004fea0003900000 */
[----:B------:R-:W2:Y:S02]  /*8080*/  @!P0 SYNCS.PHASECHK.TRANS64 P0, [R0+URZ+0xa0], R5 ;  /* 0x0000a005000085a7 */ /* 0x000ea400080010ff */
[----:B--2---:R-:W-:Y:S05]  /*8090*/  @!P0 BRA `(.L_x_142) ;  /* 0xfffffffc00f08947 */ /* 0x004fea000383ffff */
[----:B------:R-:W-:Y:S05]  /*80a0*/  BRA `(.L_x_143) ;  /* 0xffffffa400847947 */ /* 0x000fea000383ffff */
.L_x_43:
[----:B-1----:R1:W2:Y:S02]  /*80b0*/  SYNCS.PHASECHK.TRANS64.TRYWAIT P1, [R0+URZ+0x90], R5 ;  /* 0x00009005000075a7 */ /* 0x0022a400080211ff */
[----:B--2---:R-:W-:Y:S05]  /*80c0*/  @!P1 NANOSLEEP.SYNCS 0x989680 ;  /* 0x009896800000995d */ /* 0x004fea0003900000 */
[----:B------:R-:W2:Y:S02]  /*80d0*/  @!P1 SYNCS.PHASECHK.TRANS64 P1, [R0+URZ+0x90], R5 ;  /* 0x00009005000095a7 */ /* 0x000ea400080210ff */
[----:B--2---:R-:W-:Y:S05]  /*80e0*/  @!P1 BRA `(.L_x_43) ;  /* 0xfffffffc00f09947 */ /* 0x004fea000383ffff */
[----:B------:R-:W-:Y:S05]  /*80f0*/  BRA `(.L_x_144) ;  /* 0xffffffa400b47947 */ /* 0x000fea000383ffff */
.L_x_46:
[----:B------:R-:W-:-:S07]  /*8100*/  MOV R0, UR5 ;  /* 0x0000000500007c02 */ /* 0x000fce0008000f00 */
.L_x_145:
[----:B-1----:R1:W2:Y:S02]  /*8110*/  SYNCS.PHASECHK.TRANS64.TRYWAIT P0, [R0+URZ+0xa0], R3 ;  /* 0x0000a003000075a7 */ /* 0x0022a400080011ff */
[----:B--2---:R-:W-:Y:S05]  /*8120*/  @!P0 NANOSLEEP.SYNCS 0x989680 ;  /* 0x009896800000895d */ /* 0x004fea0003900000 */
[----:B------:R-:W2:Y:S02]  /*8130*/  @!P0 SYNCS.PHASECHK.TRANS64 P0, [R0+URZ+0xa0], R3 ;  /* 0x0000a003000085a7 */ /* 0x000ea400080010ff */
[----:B--2---:R-:W-:Y:S05]  /*8140*/  @!P0 BRA `(.L_x_145) ;  /* 0xfffffffc00f08947 */ /* 0x004fea000383ffff */
[----:B------:R-:W-:Y:S05]  /*8150*/  BRA `(.L_x_45) ;  /* 0xffffffa800087947 */ /* 0x000fea000383ffff */
.L_x_53:
[----:B-1----:R1:W2:Y:S02]  /*8160*/  SYNCS.PHASECHK.TRANS64.TRYWAIT P1, [R0+URZ+0x90], R5 ;  /* 0x00009005000075a7 */ /* 0x0022a400080211ff */
[----:B--2---:R-:W-:Y:S05]  /*8170*/  @!P1 NANOSLEEP.SYNCS 0x989680 ;  /* 0x009896800000995d */ /* 0x004fea0003900000 */
[----:B------:R-:W2:Y:S02]  /*8180*/  @!P1 SYNCS.PHASECHK.TRANS64 P1, [R0+URZ+0x90], R5 ;  /* 0x00009005000095a7 */ /* 0x000ea400080210ff */
[----:B--2---:R-:W-:Y:S05]  /*8190*/  @!P1 BRA `(.L_x_53) ;  /* 0xfffffffc00f09947 */ /* 0x004fea000383ffff */
[----:B------:R-:W-:Y:S05]  /*81a0*/  BRA `(.L_x_146) ;  /* 0xffffffac00687947 */ /* 0x000fea000383ffff */
.L_x_54:
[----:B------:R-:W-:-:S07]  /*81b0*/  MOV R3, UR8 ;  /* 0x0000000800037c02 */ /* 0x000fce0008000f00 */
.L_x_147:
[----:B-1----:R1:W2:Y:S02]  /*81c0*/  SYNCS.PHASECHK.TRANS64.TRYWAIT P0, [R3+URZ+0xd0], R0 ;  /* 0x0000d000030075a7 */ /* 0x0022a400080011ff */
[----:B--2---:R-:W-:Y:S05]  /*81d0*/  @!P0 NANOSLEEP.SYNCS 0x989680 ;  /* 0x009896800000895d */ /* 0x004fea0003900000 */
[----:B------:R-:W2:Y:S02]  /*81e0*/  @!P0 SYNCS.PHASECHK.TRANS64 P0, [R3+URZ+0xd0], R0 ;  /* 0x0000d000030085a7 */ /* 0x000ea400080010ff */
[----:B--2---:R-:W-:Y:S05]  /*81f0*/  @!P0 BRA `(.L_x_147) ;  /* 0xfffffffc00f08947 */ /* 0x004fea000383ffff */
[----:B------:R-:W-:Y:S05]  /*8200*/  BRA `(.L_x_148) ;  /* 0xffffffac00b87947 */ /* 0x000fea000383ffff */
.L_x_57:
[----:B------:R-:W-:Y:S07]  /*8210*/  MOV R0, UR7 ;  /* 0x0000000700007c02 */ /* 0x000fee0008000f00 */
.L_x_149:
[----:B-1----:R1:W2:Y:S02]  /*8220*/  SYNCS.PHASECHK.TRANS64.TRYWAIT P0, [R0+URZ], R3 ;  /* 0x00000003000075a7 */ /* 0x0022a400080011ff */
[----:B--2---:R-:W-:Y:S05]  /*8230*/  @!P0 NANOSLEEP.SYNCS 0x989680 ;  /* 0x009896800000895d */ /* 0x004fea0003900000 */
[----:B------:R-:W2:Y:S02]  /*8240*/  @!P0 SYNCS.PHASECHK.TRANS64 P0, [R0+URZ], R3 ;  /* 0x00000003000085a7 */ /* 0x000ea400080010ff */
[----:B--2---:R-:W-:Y:S05]  /*8250*/  @!P0 BRA `(.L_x_149) ;  /* 0xfffffffc00f08947 */ /* 0x004fea000383ffff */
[----:B------:R-:W-:Y:S05]  /*8260*/  BRA `(.L_x_56) ;  /* 0xffffffac00d47947 */ /* 0x000fea000383ffff */
.L_x_60:
[----:B------:R-:W-:-:S07]  /*8270*/  MOV R0, UR5 ;  /* 0x0000000500007c02 */ /* 0x000fce0008000f00 */
.L_x_150:
[----:B--2---:R2:W3:Y:S02]  /*8280*/  SYNCS.PHASECHK.TRANS64.TRYWAIT P0, [R0+URZ], R3 ;  /* 0x00000003000075a7 */ /* 0x0044e400080011ff */
[----:B---3--:R-:W-:Y:S05]  /*8290*/  @!P0 NANOSLEEP.SYNCS 0x989680 ;  /* 0x009896800000895d */ /* 0x008fea0003900000 */
[----:B------:R-:W3:Y:S02]  /*82a0*/  @!P0 SYNCS.PHASECHK.TRANS64 P0, [R0+URZ], R3 ;  /* 0x00000003000085a7 */ /* 0x000ee400080010ff */
[----:B---3--:R-:W-:Y:S05]  /*82b0*/  @!P0 BRA `(.L_x_150) ;  /* 0xfffffffc00f08947 */ /* 0x008fea000383ffff */
[----:B------:R-:W-:Y:S05]  /*82c0*/  BRA `(.L_x_151) ;  /* 0xffffffb000887947 */ /* 0x000fea000383ffff */
.L_x_61:
[----:B------:R-:W-:-:S07]  /*82d0*/  MOV R0, UR5 ;  /* 0x0000000500007c02 */ /* 0x000fce0008000f00 */
.L_x_152:
[----:B-1----:R1:W2:Y:S02]  /*82e0*/  SYNCS.PHASECHK.TRANS64.TRYWAIT P0, [R0+URZ], R3 ;  /* 0x00000003000075a7 */ /* 0x0022a400080011ff */
[----:B--2---:R-:W-:Y:S05]  /*82f0*/  @!P0 NANOSLEEP.SYNCS 0x989680 ;  /* 0x009896800000895d */ /* 0x004fea0003900000 */
[----:B------:R-:W2:Y:S02]  /*8300*/  @!P0 SYNCS.PHASECHK.TRANS64 P0, [R0+URZ], R3 ;  /* 0x00000003000085a7 */ /* 0x000ea400080010ff */
[----:B--2---:R-:W-:Y:S05]  /*8310*/  @!P0 BRA `(.L_x_152) ;  /* 0xfffffffc00f08947 */ /* 0x004fea000383ffff */
[----:B------:R-:W-:Y:S05]  /*8320*/  BRA `(.L_x_153) ;  /* 0xffffffb000947947 */ /* 0x000fea000383ffff */
.L_x_62:
[----:B------:R-:W-:-:S07]  /*8330*/  MOV R0, UR5 ;  /* 0x0000000500007c02 */ /* 0x000fce0008000f00 */
.L_x_154:
[----:B-1----:R1:W2:Y:S02]  /*8340*/  SYNCS.PHASECHK.TRANS64.TRYWAIT P0, [R0+URZ], R3 ;  /* 0x00000003000075a7 */ /* 0x0022a400080011ff */
[----:B--2---:R-:W-:Y:S05]  /*8350*/  @!P0 NANOSLEEP.SYNCS 0x989680 ;  /* 0x009896800000895d */ /* 0x004fea0003900000 */
[----:B------:R-:W2:Y:S02]  /*8360*/  @!P0 SYNCS.PHASECHK.TRANS64 P0, [R0+URZ], R3 ;  /* 0x00000003000085a7 */ /* 0x000ea400080010ff */
[----:B--2---:R-:W-:Y:S05]  /*8370*/  @!P0 BRA `(.L_x_154) ;  /* 0xfffffffc00f08947 */ /* 0x004fea000383ffff */
[----:B------:R-:W-:Y:S05]  /*8380*/  BRA `(.L_x_155) ;  /* 0xffffffb000a07947 */ /* 0x000fea000383ffff */
.L_x_63:
[----:B------:R-:W-:-:S07]  /*8390*/  MOV R0, UR7 ;  /* 0x0000000700007c02 */ /* 0x000fce0008000f00 */
.L_x_156:
[----:B-1----:R1:W2:Y:S02]  /*83a0*/  SYNCS.PHASECHK.TRANS64.TRYWAIT P0, [R0+URZ], R3 ;  /* 0x00000003000075a7 */ /* 0x0022a400080011ff */
[----:B--2---:R-:W-:Y:S05]  /*83b0*/  @!P0 NANOSLEEP.SYNCS 0x989680 ;  /* 0x009896800000895d */ /* 0x004fea0003900000 */
[----:B------:R-:W2:Y:S02]  /*83c0*/  @!P0 SYNCS.PHASECHK.TRANS64 P0, [R0+URZ], R3 ;  /* 0x00000003000085a7 */ /* 0x000ea400080010ff */
[----:B--2---:R-:W-:Y:S05]  /*83d0*/  @!P0 BRA `(.L_x_156) ;  /* 0xfffffffc00f08947 */ /* 0x004fea000383ffff */
[----:B------:R-:W-:Y:S05]  /*83e0*/  BRA `(.L_x_157) ;  /* 0xffffffb000ac7947 */ /* 0x000fea000383ffff */
.L_x_68:
[----:B--2---:R2:W3:Y:S02]  /*83f0*/  SYNCS.PHASECHK.TRANS64.TRYWAIT P0, [R0+URZ+0x90], R3 ;  /* 0x00009003000075a7 */ /* 0x0044e400080011ff */
[----:B---3--:R-:W-:Y:S05]  /*8400*/  @!P0 NANOSLEEP.SYNCS 0x989680 ;  /* 0x009896800000895d */ /* 0x008fea0003900000 */
[----:B------:R-:W3:Y:S02]  /*8410*/  @!P0 SYNCS.PHASECHK.TRANS64 P0, [R0+URZ+0x90], R3 ;  /* 0x00009003000085a7 */ /* 0x000ee400080010ff */
[----:B---3--:R-:W-:Y:S05]  /*8420*/  @!P0 BRA `(.L_x_68) ;  /* 0xfffffffc00f08947 */ /* 0x008fea000383ffff */
[----:B------:R-:W-:Y:S05]  /*8430*/  BRA `(.L_x_158) ;  /* 0xffffffb400b87947 */ /* 0x000fea000383ffff */
.L_x_71:
[----:B------:R-:W-:Y:S07]  /*8440*/  MOV R0, UR7 ;  /* 0x0000000700007c02 */ /* 0x000fee0008000f00 */
.L_x_159:
[----:B--2---:R2:W3:Y:S02]  /*8450*/  SYNCS.PHASECHK.TRANS64.TRYWAIT P0, [R0+URZ+0x88], R3 ;  /* 0x00008803000075a7 */ /* 0x0044e400080011ff */
[----:B---3--:R-:W-:Y:S05]  /*8460*/  @!P0 NANOSLEEP.SYNCS 0x989680 ;  /* 0x009896800000895d */ /* 0x008fea0003900000 */
[----:B------:R-:W3:Y:S02]  /*8470*/  @!P0 SYNCS.PHASECHK.TRANS64 P0, [R0+URZ+0x88], R3 ;  /* 0x00008803000085a7 */ /* 0x000ee400080010ff */
[----:B---3--:R-:W-:Y:S05]  /*8480*/  @!P0 BRA `(.L_x_159) ;  /* 0xfffffffc00f08947 */ /* 0x008fea000383ffff */
[----:B------:R-:W-:Y:S05]  /*8490*/  BRA `(.L_x_70) ;  /* 0xffffffb800987947 */ /* 0x000fea000383ffff */
.L_x_74:
[----:B------:R-:W-:Y:S07]  /*84a0*/  MOV R3, UR7 ;  /* 0x0000000700037c02 */ /* 0x000fee0008000f00 */
.L_x_160:
[----:B-1----:R1:W2:Y:S02]  /*84b0*/  SYNCS.PHASECHK.TRANS64.TRYWAIT P0, [R3+URZ+0x60], R12 ;  /* 0x0000600c030075a7 */ /* 0x0022a400080011ff */
[----:B--2---:R-:W-:Y:S05]  /*84c0*/  @!P0 NANOSLEEP.SYNCS 0x989680 ;  /* 0x009896800000895d */ /* 0x004fea0003900000 */
[----:B------:R-:W2:Y:S02]  /*84d0*/  @!P0 SYNCS.PHASECHK.TRANS64 P0, [R3+URZ+0x60], R12 ;  /* 0x0000600c030085a7 */ /* 0x000ea400080010ff */
[----:B--2---:R-:W-:Y:S05]  /*84e0*/  @!P0 BRA `(.L_x_160) ;  /* 0xfffffffc00f08947 */ /* 0x004fea000383ffff */
[----:B------:R-:W-:Y:S05]  /*84f0*/  BRA `(.L_x_161) ;  /* 0xffffffbc00107947 */ /* 0x000fea000383ffff */
.L_x_75:
[----:B-1----:R-:W-:Y:S07]  /*8500*/  MOV R3, UR7 ;  /* 0x0000000700037c02 */ /* 0x002fee0008000f00 */
.L_x_162:
[----:B-1----:R1:W2:Y:S02]  /*8510*/  SYNCS.PHASECHK.TRANS64.TRYWAIT P0, [R3+URZ+0x68], R12 ;  /* 0x0000680c030075a7 */ /* 0x0022a400080011ff */
[----:B--2---:R-:W-:Y:S05]  /*8520*/  @!P0 NANOSLEEP.SYNCS 0x989680 ;  /* 0x009896800000895d */ /* 0x004fea0003900000 */
[----:B------:R-:W2:Y:S02]  /*8530*/  @!P0 SYNCS.PHASECHK.TRANS64 P0, [R3+URZ+0x68], R12 ;  /* 0x0000680c030085a7 */ /* 0x000ea400080010ff */
[----:B--2---:R-:W-:Y:S05]  /*8540*/  @!P0 BRA `(.L_x_162) ;  /* 0xfffffffc00f08947 */ /* 0x004fea000383ffff */
[----:B------:R-:W-:Y:S05]  /*8550*/  BRA `(.L_x_163) ;  /* 0xffffffbc004c7947 */ /* 0x000fea000383ffff */
.L_x_76:
[----:B-1----:R-:W-:Y:S07]  /*8560*/  MOV R3, UR7 ;  /* 0x0000000700037c02 */ /* 0x002fee0008000f00 */
.L_x_164:
[----:B-1----:R1:W2:Y:S02]  /*8570*/  SYNCS.PHASECHK.TRANS64.TRYWAIT P0, [R3+URZ+0x70], R12 ;  /* 0x0000700c030075a7 */ /* 0x0022a400080011ff */
[----:B--2---:R-:W-:Y:S05]  /*8580*/  @!P0 NANOSLEEP.SYNCS 0x989680 ;  /* 0x009896800000895d */ /* 0x004fea0003900000 */
[----:B------:R-:W2:Y:S02]  /*8590*/  @!P0 SYNCS.PHASECHK.TRANS64 P0, [R3+URZ+0x70], R12 ;  /* 0x0000700c030085a7 */ /* 0x000ea400080010ff */
[----:B--2---:R-:W-:Y:S05]  /*85a0*/  @!P0 BRA `(.L_x_164) ;  /* 0xfffffffc00f08947 */ /* 0x004fea000383ffff */
[----:B------:R-:W-:Y:S05]  /*85b0*/  BRA `(.L_x_165) ;  /* 0xffffffbc00947947 */ /* 0x000fea000383ffff */
.L_x_77:
[----:B------:R-:W-:Y:S07]  /*85c0*/  MOV R3, UR7 ;  /* 0x0000000700037c02 */ /* 0x000fee0008000f00 */
.L_x_166:
[----:B-1----:R1:W2:Y:S02]  /*85d0*/  SYNCS.PHASECHK.TRANS64.TRYWAIT P0, [R3+URZ+0x78], R12 ;  /* 0x0000780c030075a7 */ /* 0x0022a400080011ff */
[----:B--2---:R-:W-:Y:S05]  /*85e0*/  @!P0 NANOSLEEP.SYNCS 0x989680 ;  /* 0x009896800000895d */ /* 0x004fea0003900000 */
[----:B------:R-:W2:Y:S02]  /*85f0*/  @!P0 SYNCS.PHASECHK.TRANS64 P0, [R3+URZ+0x78], R12 ;  /* 0x0000780c030085a7 */ /* 0x000ea400080010ff */
[----:B--2---:R-:W-:Y:S05]  /*8600*/  @!P0 BRA `(.L_x_166) ;  /* 0xfffffffc00f08947 */ /* 0x004fea000383ffff */
[----:B------:R-:W-:Y:S05]  /*8610*/  BRA `(.L_x_167) ;  /* 0xffffffc0001c7947 */ /* 0x000fea000383ffff */
.L_x_79:
[----:B------:R-:W-:-:S07]  /*8620*/  MOV R0, UR7 ;  /* 0x0000000700007c02 */ /* 0x000fce0008000f00 */
.L_x_168:
[----:B-1----:R1:W3:Y:S02]  /*8630*/  SYNCS.PHASECHK.TRANS64.TRYWAIT P0, [R0+URZ+0x60], R3 ;  /* 0x00006003000075a7 */ /* 0x0022e400080011ff */
[----:B---3--:R-:W-:Y:S05]  /*8640*/  @!P0 NANOSLEEP.SYNCS 0x989680 ;  /* 0x009896800000895d */ /* 0x008fea0003900000 */
[----:B------:R-:W3:Y:S02]  /*8650*/  @!P0 SYNCS.PHASECHK.TRANS64 P0, [R0+URZ+0x60], R3 ;  /* 0x00006003000085a7 */ /* 0x000ee400080010ff */
[----:B---3--:R-:W-:Y:S05]  /*8660*/  @!P0 BRA `(.L_x_168) ;  /* 0xfffffffc00f08947 */ /* 0x008fea000383ffff */
[----:B------:R-:W-:Y:S05]  /*8670*/  BRA `(.L_x_169) ;  /* 0xffffffc0008c7947 */ /* 0x000fea000383ffff */
.L_x_80:
[----:B-1----:R-:W-:-:S07]  /*8680*/  MOV R0, UR7 ;  /* 0x0000000700007c02 */ /* 0x002fce0008000f00 */
.L_x_170:
[----:B-1----:R1:W3:Y:S02]  /*8690*/  SYNCS.PHASECHK.TRANS64.TRYWAIT P0, [R0+URZ+0x68], R3 ;  /* 0x00006803000075a7 */ /* 0x0022e400080011ff */
[----:B---3--:R-:W-:Y:S05]  /*86a0*/  @!P0 NANOSLEEP.SYNCS 0x989680 ;  /* 0x009896800000895d */ /* 0x008fea0003900000 */
[----:B------:R-:W3:Y:S02]  /*86b0*/  @!P0 SYNCS.PHASECHK.TRANS64 P0, [R0+URZ+0x68], R3 ;  /* 0x00006803000085a7 */ /* 0x000ee400080010ff */
[----:B---3--:R-:W-:Y:S05]  /*86c0*/  @!P0 BRA `(.L_x_170) ;  /* 0xfffffffc00f08947 */ /* 0x008fea000383ffff */
[----:B------:R-:W-:Y:S05]  /*86d0*/  BRA `(.L_x_171) ;  /* 0xffffffc0007c7947 */ /* 0x000fea000383ffff */
.L_x_81:
[----:B-1----:R-:W-:-:S07]  /*86e0*/  MOV R0, UR7 ;  /* 0x0000000700007c02 */ /* 0x002fce0008000f00 */
.L_x_172:
[----:B-1----:R1:W3:Y:S02]  /*86f0*/  SYNCS.PHASECHK.TRANS64.TRYWAIT P0, [R0+URZ+0x70], R3 ;  /* 0x00007003000075a7 */ /* 0x0022e400080011ff */
[----:B---3--:R-:W-:Y:S05]  /*8700*/  @!P0 NANOSLEEP.SYNCS 0x989680 ;  /* 0x009896800000895d */ /* 0x008fea0003900000 */
[----:B------:R-:W3:Y:S02]  /*8710*/  @!P0 SYNCS.PHASECHK.TRANS64 P0, [R0+URZ+0x70], R3 ;  /* 0x00007003000085a7 */ /* 0x000ee400080010ff */
[----:B---3--:R-:W-:Y:S05]  /*8720*/  @!P0 BRA `(.L_x_172) ;  /* 0xfffffffc00f08947 */ /* 0x008fea000383ffff */
[----:B------:R-:W-:Y:S05]  /*8730*/  BRA `(.L_x_173) ;  /* 0xffffffc0006c7947 */ /* 0x000fea000383ffff */
.L_x_83:
[----:B--2---:R2:W4:Y:S02]  /*8740*/  SYNCS.PHASECHK.TRANS64.TRYWAIT P0, [R0+URZ+0x90], R3 ;  /* 0x00009003000075a7 */ /* 0x00452400080011ff */
[----:B----4-:R-:W-:Y:S05]  /*8750*/  @!P0 NANOSLEEP.SYNCS 0x989680 ;  /* 0x009896800000895d */ /* 0x010fea0003900000 */
[----:B------:R-:W4:Y:S02]  /*8760*/  @!P0 SYNCS.PHASECHK.TRANS64 P0, [R0+URZ+0x90], R3 ;  /* 0x00009003000085a7 */ /* 0x000f2400080010ff */
[----:B----4-:R-:W-:Y:S05]  /*8770*/  @!P0 BRA `(.L_x_83) ;  /* 0xfffffffc00f08947 */ /* 0x010fea000383ffff */
[----:B------:R-:W-:Y:S05]  /*8780*/  BRA `(.L_x_174) ;  /* 0xffffffc400407947 */ /* 0x000fea000383ffff */
.L_x_94:
[----:B-1----:R-:W-:Y:S04]  /*8790*/  MOV R2, UR48 ;  /* 0x0000003000027c02 */ /* 0x002fe80008000f00 */
[----:B------:R1:W3:Y:S03]  /*87a0*/  SYNCS.PHASECHK.TRANS64.TRYWAIT P1, [R2+URZ+0x40], R3 ;  /* 0x00004003020075a7 */ /* 0x0002e600080211ff */
[----:B---3--:R-:W-:Y:S05]  /*87b0*/  @!P1 NANOSLEEP.SYNCS 0x989680 ;  /* 0x009896800000995d */ /* 0x008fea0003900000 */
[----:B------:R-:W3:Y:S02]  /*87c0*/  @!P1 SYNCS.PHASECHK.TRANS64 P1, [R2+URZ+0x40], R3 ;  /* 0x00004003020095a7 */ /* 0x000ee400080210ff */
[----:B---3--:R-:W-:Y:S05]  /*87d0*/  @!P1 BRA `(.L_x_94) ;  /* 0xfffffffc00ec9947 */ /* 0x008fea000383ffff */
[----:B------:R-:W-:Y:S05]  /*87e0*/  BRA `(.L_x_93) ;  /* 0xffffffd0004c7947 */ /* 0x000fea000383ffff */
.L_x_96:
[----:B-1----:R1:W4:Y:S02]  /*87f0*/  SYNCS.PHASECHK.TRANS64.TRYWAIT P0, [R79+URZ+0xb0], R0 ;  /* 0x0000b0004f0075a7 */ /* 0x00232400080011ff */
[----:B----4-:R-:W-:Y:S05]  /*8800*/  @!P0 NANOSLEEP.SYNCS 0x989680 ;  /* 0x009896800000895d */ /* 0x010fea0003900000 */
[----:B------:R-:W4:Y:S02]  /*8810*/  @!P0 SYNCS.PHASECHK.TRANS64 P0, [R79+URZ+0xb0], R0 ;  /* 0x0000b0004f0085a7 */ /* 0x000f2400080010ff */
[----:B----4-:R-:W-:Y:S05]  /*8820*/  @!P0 BRA `(.L_x_96) ;  /* 0xfffffffc00f08947 */ /* 0x010fea000383ffff */
[----:B------:R-:W-:Y:S05]  /*8830*/  BRA `(.L_x_95) ;  /* 0xffffffd000707947 */ /* 0x000fea000383ffff */
.L_x_105:
[----:B--2---:R2:W4:Y:S02]  /*8840*/  SYNCS.PHASECHK.TRANS64.TRYWAIT P0, [R3+URZ+0x40], R0 ;  /* 0x00004000030075a7 */ /* 0x00452400080011ff */
[----:B----4-:R-:W-:Y:S05]  /*8850*/  @!P0 NANOSLEEP.SYNCS 0x989680 ;  /* 0x009896800000895d */ /* 0x010fea0003900000 */
[----:B------:R-:W4:Y:S02]  /*8860*/  @!P0 SYNCS.PHASECHK.TRANS64 P0, [R3+URZ+0x40], R0 ;  /* 0x00004000030085a7 */ /* 0x000f2400080010ff */
[----:B----4-:R-:W-:Y:S05]  /*8870*/  @!P0 BRA `(.L_x_105) ;  /* 0xfffffffc00f08947 */ /* 0x010fea000383ffff */
[----:B------:R-:W-:Y:S05]  /*8880*/  BRA `(.L_x_104) ;  /* 0xffffffd8005c7947 */ /* 0x000fea000383ffff */
.L_x_113:
[----:B--2---:R2:W4:Y:S02]  /*8890*/  SYNCS.PHASECHK.TRANS64.TRYWAIT P0, [R83+URZ+0x40], R4 ;  /* 0x00004004530075a7 */ /* 0x00452400080011ff */
[----:B----4-:R-:W-:Y:S05]  /*88a0*/  @!P0 NANOSLEEP.SYNCS 0x989680 ;  /* 0x009896800000895d */ /* 0x010fea0003900000 */
[----:B------:R-:W4:Y:S02]  /*88b0*/  @!P0 SYNCS.PHASECHK.TRANS64 P0, [R83+URZ+0x40], R4 ;  /* 0x00004004530085a7 */ /* 0x000f2400080010ff */
[----:B----4-:R-:W-:Y:S05]  /*88c0*/  @!P0 BRA `(.L_x_113) ;  /* 0xfffffffc00f08947 */ /* 0x010fea000383ffff */
[----:B------:R-:W-:Y:S05]  /*88d0*/  BRA `(.L_x_112) ;  /* 0xffffffe000687947 */ /* 0x000fea000383ffff */
.L_x_121:
[----:B--2---:R2:W4:Y:S02]  /*88e0*/  SYNCS.PHASECHK.TRANS64.TRYWAIT P0, [R88+URZ+0x40], R3 ;  /* 0x00004003580075a7 */ /* 0x00452400080011ff */
[----:B----4-:R-:W-:Y:S05]  /*88f0*/  @!P0 NANOSLEEP.SYNCS 0x989680 ;  /* 0x009896800000895d */ /* 0x010fea0003900000 */
[----:B------:R-:W4:Y:S02]  /*8900*/  @!P0 SYNCS.PHASECHK.TRANS64 P0, [R88+URZ+0x40], R3 ;  /* 0x00004003580085a7 */ /* 0x000f2400080010ff */
[----:B----4-:R-:W-:Y:S05]  /*8910*/  @!P0 BRA `(.L_x_121) ;  /* 0xfffffffc00f08947 */ /* 0x010fea000383ffff */
[----:B------:R-:W-:Y:S05]  /*8920*/  BRA `(.L_x_120) ;  /* 0xffffffe800747947 */ /* 0x000fea000383ffff */
        .weak           $__internal_0_$__cuda_sm10x_tcgen05_guardrail_trap_col_being_dealloced_not_returned_by_alloc
        .type           $__internal_0_$__cuda_sm10x_tcgen05_guardrail_trap_col_being_dealloced_not_returned_by_alloc,@function
        .size           $__internal_0_$__cuda_sm10x_tcgen05_guardrail_trap_col_being_dealloced_not_returned_by_alloc,($__internal_1_$__cuda_sm10x_tcgen05_guardrail_trap_phase_invalid_during_alloc - $__internal_0_$__cuda_sm10x_tcgen05_guardrail_trap_col_being_dealloced_not_returned_by_alloc)
$__internal_0_$__cuda_sm10x_tcgen05_guardrail_trap_col_being_dealloced_not_returned_by_alloc:
[----:B------:R-:W-:Y:S05]  /*8930*/  BPT.TRAP 0x1 ;  /* 0x000000040000795c */ /* 0x000fea0000300000 */
[----:B------:R-:W-:-:S04]  /*8940*/  HFMA2 R3, -RZ, RZ, 0, 0 ;  /* 0x00000000ff037431 */ /* 0x000fc800000001ff */
[----:B------:R-:W-:Y:S05]  /*8950*/  RET.REL.NODEC R2 `(_ZN7cutlass13device_kernelINS_4gemm6kernel13GemmUniversalIN4cute5tupleIJiiiiEEENS1_10collective13CollectiveMmaINS1_35MainloopSm100TmaUmmaWarpSpecializedILi4ELi2ELi4ENS5_IJNS4_1CILi1EEESB_SB_EEEEENS5_IJNSA_ILi64EEENSA_ILi128EEENSA_ILi32EEEEEENS_10bfloat16_tENS5_IJlSB_lEEESI_SJ_NS4_8TiledMMAINS4_8MMA_AtomIJNS4_20SM100_MMA_F16BF16_SSISI_SI_fLi64ELi128ELNS4_4UMMA5MajorE0ELSO_0ELNSN_7ScaleInE0ELSP_0EEEEEENS4_6LayoutISC_NS5_IJNSA_ILi0EEEST_ST_EEEEENS5_IJNS4_10UnderscoreESW_SW_EEEEENS4_13SM90_TMA_LOADENS4_14ComposedLayoutINS4_7SwizzleILi2ELi4ELi3EEENS4_18smem_ptr_flag_bitsILi16EEENSS_INS5_IJNSA_ILi8EEESG_EEENS5_IJSG_SB_EEEEEEEvNS4_8identityESZ_S19_vS1A_EENS_8epilogue10collective18CollectiveEpilogueINS1C_23Sm100TmaWarpSpecializedILi4ELi2ELi16ELb1ELb0EEEJSH_NS5_IJNSS_ISE_SB_EENSS_ISG_SB_EEEEESI_SJ_SI_SJ_NS1C_6fusion15FusionCallbacksIS1G_NS1K_17LinearCombinationISI_fSI_fLNS_15FloatRoundStyleE2EEESH_S1J_JEEENS4_5SM1004TMEM4LOAD26SM100_TMEM_LOAD_16dp256b4xESZ_S19_NS4_17SM75_U32x4_LDSM_NENS4_14SM90_TMA_STOREES19_NS4_17SM90_U32x4_STSM_NENS4_39AutoVectorizingCopyWithAssumedAlignmentILi128EEEEEEvvEEEEvNT_6ParamsE) ;  /* 0xffffff7402a87950 */ /* 0x000fea0003c3ffff */
        .weak           $__internal_1_$__cuda_sm10x_tcgen05_guardrail_trap_phase_invalid_during_alloc
        .type           $__internal_1_$__cuda_sm10x_tcgen05_guardrail_trap_phase_invalid_during_alloc,@function
        .size           $__internal_1_$__cuda_sm10x_tcgen05_guardrail_trap_phase_invalid_during_alloc,($__internal_2_$__cuda_sm10x_tcgen05_guardrail_trap_unallocated_columns_being_dealloced - $__internal_1_$__cuda_sm10x_tcgen05_guardrail_trap_phase_invalid_during_alloc)
$__internal_1_$__cuda_sm10x_tcgen05_guardrail_trap_phase_invalid_during_alloc:
[----:B------:R-:W-:Y:S05]  /*8960*/  BPT.TRAP 0x1 ;  /* 0x000000040000795c */ /* 0x000fea0000300000 */
[----:B------:R-:W-:-:S04]  /*8970*/  MOV R3, 0x0 ;  /* 0x0000000000037802 */ /* 0x000fc80000000f00 */
[----:B------:R-:W-:Y:S05]  /*8980*/  RET.REL.NODEC R2 `(_ZN7cutlass13device_kernelINS_4gemm6kernel13GemmUniversalIN4cute5tupleIJiiiiEEENS1_10collective13CollectiveMmaINS1_35MainloopSm100TmaUmmaWarpSpecializedILi4ELi2ELi4ENS5_IJNS4_1CILi1EEESB_SB_EEEEENS5_IJNSA_ILi64EEENSA_ILi128EEENSA_ILi32EEEEEENS_10bfloat16_tENS5_IJlSB_lEEESI_SJ_NS4_8TiledMMAINS4_8MMA_AtomIJNS4_20SM100_MMA_F16BF16_SSISI_SI_fLi64ELi128ELNS4_4UMMA5MajorE0ELSO_0ELNSN_7ScaleInE0ELSP_0EEEEEENS4_6LayoutISC_NS5_IJNSA_ILi0EEEST_ST_EEEEENS5_IJNS4_10UnderscoreESW_SW_EEEEENS4_13SM90_TMA_LOADENS4_14ComposedLayoutINS4_7SwizzleILi2ELi4ELi3EEENS4_18smem_ptr_flag_bitsILi16EEENSS_INS5_IJNSA_ILi8EEESG_EEENS5_IJSG_SB_EEEEEEEvNS4_8identityESZ_S19_vS1A_EENS_8epilogue10collective18CollectiveEpilogueINS1C_23Sm100TmaWarpSpecializedILi4ELi2ELi16ELb1ELb0EEEJSH_NS5_IJNSS_ISE_SB_EENSS_ISG_SB_EEEEESI_SJ_SI_SJ_NS1C_6fusion15FusionCallbacksIS1G_NS1K_17LinearCombinationISI_fSI_fLNS_15FloatRoundStyleE2EEESH_S1J_JEEENS4_5SM1004TMEM4LOAD26SM100_TMEM_LOAD_16dp256b4xESZ_S19_NS4_17SM75_U32x4_LDSM_NENS4_14SM90_TMA_STOREES19_NS4_17SM90_U32x4_STSM_NENS4_39AutoVectorizingCopyWithAssumedAlignmentILi128EEEEEEvvEEEEvNT_6ParamsE) ;  /* 0xffffff74029c7950 */ /* 0x000fea0003c3ffff */
        .weak           $__internal_2_$__cuda_sm10x_tcgen05_guardrail_trap_unallocated_columns_being_dealloced
        .type           $__internal_2_$__cuda_sm10x_tcgen05_guardrail_trap_unallocated_columns_being_dealloced,@function
        .size           $__internal_2_$__cuda_sm10x_tcgen05_guardrail_trap_unallocated_columns_being_dealloced,(.L_x_176 - $__internal_2_$__cuda_sm10x_tcgen05_guardrail_trap_unallocated_columns_being_dealloced)
$__internal_2_$__cuda_sm10x_tcgen05_guardrail_trap_unallocated_columns_being_dealloced:
[----:B------:R-:W-:Y:S05]  /*8990*/  BPT.TRAP 0x1 ;  /* 0x000000040000795c */ /* 0x000fea0000300000 */
[----:B------:R-:W-:-:S04]  /*89a0*/  HFMA2 R3, -RZ, RZ, 0, 0 ;  /* 0x00000000ff037431 */ /* 0x000fc800000001ff */
[----:B------:R-:W-:Y:S05]  /*89b0*/  RET.REL.NODEC R2 `(_ZN7cutlass13device_kernelINS_4gemm6kernel13GemmUniversalIN4cute5tupleIJiiiiEEENS1_10collective13CollectiveMmaINS1_35MainloopSm100TmaUmmaWarpSpecializedILi4ELi2ELi4ENS5_IJNS4_1CILi1EEESB_SB_EEEEENS5_IJNSA_ILi64EEENSA_ILi128EEENSA_ILi32EEEEEENS_10bfloat16_tENS5_IJlSB_lEEESI_SJ_NS4_8TiledMMAINS4_8MMA_AtomIJNS4_20SM100_MMA_F16BF16_SSISI_SI_fLi64ELi128ELNS4_4UMMA5MajorE0ELSO_0ELNSN_7ScaleInE0ELSP_0EEEEEENS4_6LayoutISC_NS5_IJNSA_ILi0EEEST_ST_EEEEENS5_IJNS4_10UnderscoreESW_SW_EEEEENS4_13SM90_TMA_LOADENS4_14ComposedLayoutINS4_7SwizzleILi2ELi4ELi3EEENS4_18smem_ptr_flag_bitsILi16EEENSS_INS5_IJNSA_ILi8EEESG_EEENS5_IJSG_SB_EEEEEEEvNS4_8identityESZ_S19_vS1A_EENS_8epilogue10collective18CollectiveEpilogueINS1C_23Sm100TmaWarpSpecializedILi4ELi2ELi16ELb1ELb0EEEJSH_NS5_IJNSS_ISE_SB_EENSS_ISG_SB_EEEEESI_SJ_SI_SJ_NS1C_6fusion15FusionCallbacksIS1G_NS1K_17LinearCombinationISI_fSI_fLNS_15FloatRoundStyleE2EEESH_S1J_JEEENS4_5SM1004TMEM4LOAD26SM100_TMEM_LOAD_16dp256b4xESZ_S19_NS4_17SM75_U32x4_LDSM_NENS4_14SM90_TMA_STOREES19_NS4_17SM90_U32x4_STSM_NENS4_39AutoVectorizingCopyWithAssumedAlignmentILi128EEEEEEvvEEEEvNT_6ParamsE) ;  /* 0xffffff7402907950 */ /* 0x000fea0003c3ffff */
.L_x_175:
[----:B------:R-:W-:-:S00]  /*89c0*/  BRA `(.L_x_175) ;  /* 0xfffffffc00fc7947 */ /* 0x000fc0000383ffff */
[----:B------:R-:W-:-:S00]  /*89d0*/  NOP ;  /* 0x0000000000007918 */ /* 0x000fc00000000000 */
        /* <DEDUP_REMOVED lines=10> */
.L_x_176:


//--------------------- .nv.global.init           --------------------------
	.section	.nv.global.init,"aw",@progbits
.nv.global.init:
	.type		$str$27,@object
	.size		$str$27,($str$28 - $str$27)
$str$27:
        /*0000*/ 	.byte	0x28, 0x61, 0x64, 0x64, 0x72, 0x65, 0x73, 0x73, 0x20, 0x26, 0x20, 0x6d, 0x61, 0x73, 0x6b, 0x29
        /*0010*/ 	.byte	0x20, 0x3d, 0x3d, 0x20, 0x30, 0x00
	.type		$str$28,@object
	.size		$str$28,($str$26 - $str$28)
$str$28:
        /*0016*/ 	.byte	0x2f, 0x74, 0x6d, 0x70, 0x2f, 0x63, 0x75, 0x74, 0x6c, 0x61, 0x73, 0x73, 0x5f, 0x73, 0x77, 0x65
        /*0026*/ 	.byte	0x65, 0x70, 0x5f, 0x73, 0x72, 0x63, 0x2f, 0x69, 0x6e, 0x63, 0x6c, 0x75, 0x64, 0x65, 0x2f, 0x63
        /*0036*/ 	.byte	0x75, 0x74, 0x65, 0x2f, 0x70, 0x6f, 0x69, 0x6e, 0x74, 0x65, 0x72, 0x5f, 0x66, 0x6c, 0x61, 0x67
        /*0046*/ 	.byte	0x67, 0x65, 0x64, 0x2e, 0x68, 0x70, 0x70, 0x00
	.type		$str$26,@object
	.size		$str$26,($str$25 - $str$26)
$str$26:
        /*004e*/ 	.byte	0x2f, 0x74, 0x6d, 0x70, 0x2f, 0x63, 0x75, 0x74, 0x6c, 0x61, 0x73, 0x73, 0x5f, 0x73, 0x77, 0x65
        /*005e*/ 	.byte	0x65, 0x70, 0x5f, 0x73, 0x72, 0x63, 0x2f, 0x69, 0x6e, 0x63, 0x6c, 0x75, 0x64, 0x65, 0x2f, 0x63
        /*006e*/ 	.byte	0x75, 0x74, 0x65, 0x2f, 0x61, 0x74, 0x6f, 0x6d, 0x2f, 0x63, 0x6f, 0x70, 0x79, 0x5f, 0x74, 0x72
        /*007e*/ 	.byte	0x61, 0x69, 0x74, 0x73, 0x5f, 0x73, 0x6d, 0x31, 0x30, 0x30, 0x2e, 0x68, 0x70, 0x70, 0x00
	.type		$str$25,@object
	.size		$str$25,(__unnamed_1 - $str$25)
$str$25:
        /*008d*/ 	.byte	0x28, 0x28, 0x75, 0x69, 0x6e, 0x74, 0x33, 0x32, 0x5f, 0x74, 0x28, 0x74, 0x68, 0x72, 0x65, 0x61
        /*009d*/ 	.byte	0x64, 0x49, 0x64, 0x78, 0x2e, 0x78, 0x29, 0x20, 0x2f, 0x20, 0x33, 0x32, 0x29, 0x20, 0x25, 0x20
        /*00ad*/ 	.byte	0x34, 0x29, 0x20, 0x3d, 0x3d, 0x20, 0x28, 0x28, 0x28, 0x74, 0x6d, 0x65, 0x6d, 0x5f, 0x61, 0x64
        /*00bd*/ 	.byte	0x64, 0x72, 0x20, 0x3e, 0x3e, 0x20, 0x31, 0x36, 0x29, 0x20, 0x2f, 0x20, 0x33, 0x32, 0x29, 0x20
        /*00cd*/ 	.byte	0x25, 0x20, 0x34, 0x29, 0x00
	.type		__unnamed_1,@object
	.size		__unnamed_1,(__unnamed_2 - __unnamed_1)
__unnamed_1:
        /*00d2*/ 	.byte	0x61, 0x75, 0x74, 0x6f, 0x20, 0x63, 0x75, 0x74, 0x65, 0x3a, 0x3a, 0x61, 0x73, 0x5f, 0x70, 0x6f
        /* <DEDUP_REMOVED lines=24> */
        /*0262*/ 	.byte	0x30, 0x34, 0x38, 0x3e, 0x3e, 0x3e, 0x3e, 0x5d, 0x00
	.type		__unnamed_2,@object
	.size		__unnamed_2,(.L_2 - __unnamed_2)
__unnamed_2:
        /* <DEDUP_REMOVED lines=45> */
        /*053b*/ 	.byte	0x3e, 0x3e, 0x3e, 0x5d, 0x00
.L_2:


//--------------------- .nv.shared._ZN7cutlass13device_kernelINS_4gemm6kernel13GemmUniversalIN4cute5tupleIJiiiiEEENS1_10collective13CollectiveMmaINS1_35MainloopSm100TmaUmmaWarpSpecializedILi4ELi2ELi4ENS5_IJNS4_1CILi1EEESB_SB_EEEEENS5_IJNSA_ILi64EEENSA_ILi128EEENSA_ILi32EEEEEENS_10bfloat16_tENS5_IJlSB_lEEESI_SJ_NS4_8TiledMMAINS4_8MMA_AtomIJNS4_20SM100_MMA_F16BF16_SSISI_SI_fLi64ELi128ELNS4_4UMMA5MajorE0ELSO_0ELNSN_7ScaleInE0ELSP_0EEEEEENS4_6LayoutISC_NS5_IJNSA_ILi0EEEST_ST_EEEEENS5_IJNS4_10UnderscoreESW_SW_EEEEENS4_13SM90_TMA_LOADENS4_14ComposedLayoutINS4_7SwizzleILi2ELi4ELi3EEENS4_18smem_ptr_flag_bitsILi16EEENSS_INS5_IJNSA_ILi8EEESG_EEENS5_IJSG_SB_EEEEEEEvNS4_8identityESZ_S19_vS1A_EENS_8epilogue10collective18CollectiveEpilogueINS1C_23Sm100TmaWarpSpecializedILi4ELi2ELi16ELb1ELb0EEEJSH_NS5_IJNSS_ISE_SB_EENSS_ISG_SB_EEEEESI_SJ_SI_SJ_NS1C_6fusion15FusionCallbacksIS1G_NS1K_17LinearCombinationISI_fSI_fLNS_15FloatRoundStyleE2EEESH_S1J_JEEENS4_5SM1004TMEM4LOAD26SM100_TMEM_LOAD_16dp256b4xESZ_S19_NS4_17SM75_U32x4_LDSM_NENS4_14SM90_TMA_STOREES19_NS4_17SM90_U32x4_STSM_NENS4_39AutoVectorizingCopyWithAssumedAlignmentILi128EEEEEEvvEEEEvNT_6ParamsE --------------------------
	.section	.nv.shared._ZN7cutlass13device_kernelINS_4gemm6kernel13GemmUniversalIN4cute5tupleIJiiiiEEENS1_10collective13CollectiveMmaINS1_35MainloopSm100TmaUmmaWarpSpecializedILi4ELi2ELi4ENS5_IJNS4_1CILi1EEESB_SB_EEEEENS5_IJNSA_ILi64EEENSA_ILi128EEENSA_ILi32EEEEEENS_10bfloat16_tENS5_IJlSB_lEEESI_SJ_NS4_8TiledMMAINS4_8MMA_AtomIJNS4_20SM100_MMA_F16BF16_SSISI_SI_fLi64ELi128ELNS4_4UMMA5MajorE0ELSO_0ELNSN_7ScaleInE0ELSP_0EEEEEENS4_6LayoutISC_NS5_IJNSA_ILi0EEEST_ST_EEEEENS5_IJNS4_10UnderscoreESW_SW_EEEEENS4_13SM90_TMA_LOADENS4_14ComposedLayoutINS4_7SwizzleILi2ELi4ELi3EEENS4_18smem_ptr_flag_bitsILi16EEENSS_INS5_IJNSA_ILi8EEESG_EEENS5_IJSG_SB_EEEEEEEvNS4_8identityESZ_S19_vS1A_EENS_8epilogue10collective18CollectiveEpilogueINS1C_23Sm100TmaWarpSpecializedILi4ELi2ELi16ELb1ELb0EEEJSH_NS5_IJNSS_ISE_SB_EENSS_ISG_SB_EEEEESI_SJ_SI_SJ_NS1C_6fusion15FusionCallbacksIS1G_NS1K_17LinearCombinationISI_fSI_fLNS_15FloatRoundStyleE2EEESH_S1J_JEEENS4_5SM1004TMEM4LOAD26SM100_TMEM_LOAD_16dp256b4xESZ_S19_NS4_17SM75_U32x4_LDSM_NENS4_14SM90_TMA_STOREES19_NS4_17SM90_U32x4_STSM_NENS4_39AutoVectorizingCopyWithAssumedAlignmentILi128EEEEEEvvEEEEvNT_6ParamsE,"aw",@nobits
	.sectionflags	@""
	.align	16
	.zero		1024


//--------------------- .nv.shared.reserved.0     --------------------------
	.section	.nv.shared.reserved.0,"aw",@nobits
	.weak		__nv_reservedSMEM_offset_0_alias
	.size		__nv_reservedSMEM_offset_0_alias, 0, 64
	.other		__nv_reservedSMEM_offset_0_alias,@"STO_CUDA_RESERVED_SHARED STV_DEFAULT"
__nv_reservedSMEM_offset_0_alias:
	.zero		0
.nv.shared.reserved.0:
	.zero		64
	.weak		__nv_reservedSMEM_tcgen05_partition
	.type		__nv_reservedSMEM_tcgen05_partition,@object
	.size		__nv_reservedSMEM_tcgen05_partition,(.L_0 - __nv_reservedSMEM_tcgen05_partition)
__nv_reservedSMEM_tcgen05_partition:
	.zero		32
.L_0:


//--------------------- .nv.global                --------------------------
	.section	.nv.global,"aw",@nobits
.nv.global:
	.type		_ZN40_INTERNAL_b2d9e6fc_4_k_cu_8ecc6880_358424cute1_E,@object
	.size		_ZN40_INTERNAL_b2d9e6fc_4_k_cu_8ecc6880_358424cute1_E,(_ZN40_INTERNAL_b2d9e6fc_4_k_cu_8ecc6880_358424cuda3std3__45__cpo6cbeginE - _ZN40_INTERNAL_b2d9e6fc_4_k_cu_8ecc6880_358424cute1_E)
_ZN40_INTERNAL_b2d9e6fc_4_k_cu_8ecc6880_358424cute1_E:
	.zero		1
	.type		_ZN40_INTERNAL_b2d9e6fc_4_k_cu_8ecc6880_358424cuda3std3__45__cpo6cbeginE,@object
	.size		_ZN40_INTERNAL_b2d9e6fc_4_k_cu_8ecc6880_358424cuda3std3__45__cpo6cbeginE,(_ZN40_INTERNAL_b2d9e6fc_4_k_cu_8ecc6880_358424cuda3std3__48in_placeE - _ZN40_INTERNAL_b2d9e6fc_4_k_cu_8ecc6880_358424cuda3std3__45__cpo6cbeginE)
_ZN40_INTERNAL_b2d9e6fc_4_k_cu_8ecc6880_358424cuda3std3__45__cpo6cbeginE:
	.zero		1
	.type		_ZN40_INTERNAL_b2d9e6fc_4_k_cu_8ecc6880_358424cuda3std3__48in_placeE,@object
	.size		_ZN40_INTERNAL_b2d9e6fc_4_k_cu_8ecc6880_358424cuda3std3__48in_placeE,(_ZN40_INTERNAL_b2d9e6fc_4_k_cu_8ecc6880_358424cuda3std6ranges3__45__cpo9iter_moveE - _ZN40_INTERNAL_b2d9e6fc_4_k_cu_8ecc6880_358424cuda3std3__48in_placeE)
_ZN40_INTERNAL_b2d9e6fc_4_k_cu_8ecc6880_358424cuda3std3__48in_placeE:
	.zero		1
	.type		_ZN40_INTERNAL_b2d9e6fc_4_k_cu_8ecc6880_358424cuda3std6ranges3__45__cpo9iter_moveE,@object
	.size		_ZN40_INTERNAL_b2d9e6fc_4_k_cu_8ecc6880_358424cuda3std6ranges3__45__cpo9iter_moveE,(_ZN40_INTERNAL_b2d9e6fc_4_k_cu_8ecc6880_358424cuda3std3__45__cpo5beginE - _ZN40_INTERNAL_b2d9e6fc_4_k_cu_8ecc6880_358424cuda3std6ranges3__45__cpo9iter_moveE)
_ZN40_INTERNAL_b2d9e6fc_4_k_cu_8ecc6880_358424cuda3std6ranges3__45__cpo9iter_moveE:
	.zero		1
	.type		_ZN40_INTERNAL_b2d9e6fc_4_k_cu_8ecc6880_358424cuda3std3__45__cpo5beginE,@object
	.size		_ZN40_INTERNAL_b2d9e6fc_4_k_cu_8ecc6880_358424cuda3std3__45__cpo5beginE,(_ZN40_INTERNAL_b2d9e6fc_4_k_cu_8ecc6880_358424cuda3std3__442_GLOBAL__N__b2d9e6fc_4_k_cu_8ecc6880_358426ignoreE - _ZN40_INTERNAL_b2d9e6fc_4_k_cu_8ecc6880_358424cuda3std3__45__cpo5beginE)
_ZN40_INTERNAL_b2d9e6fc_4_k_cu_8ecc6880_358424cuda3std3__45__cpo5beginE:
	.zero		1
	.type		_ZN40_INTERNAL_b2d9e6fc_4_k_cu_8ecc6880_358424cuda3std3__442_GLOBAL__N__b2d9e6fc_4_k_cu_8ecc6880_358426ignoreE,@object
	.size		_ZN40_INTERNAL_b2d9e6fc_4_k_cu_8ecc6880_358424cuda3std3__442_GLOBAL__N__b2d9e6fc_4_k_cu_8ecc6880_358426ignoreE,(_ZN40_INTERNAL_b2d9e6fc_4_k_cu_8ecc6880_358424cute7productE - _ZN40_INTERNAL_b2d9e6fc_4_k_cu_8ecc6880_358424cuda3std3__442_GLOBAL__N__b2d9e6fc_4_k_cu_8ecc6880_358426ignoreE)
_ZN40_INTERNAL_b2d9e6fc_4_k_cu_8ecc6880_358424cuda3std3__442_GLOBAL__N__b2d9e6fc_4_k_cu_8ecc6880_358426ignoreE:
	.zero		1
	.type		_ZN40_INTERNAL_b2d9e6fc_4_k_cu_8ecc6880_358424cute7productE,@object
	.size		_ZN40_INTERNAL_b2d9e6fc_4_k_cu_8ecc6880_358424cute7productE,(_ZN40_INTERNAL_b2d9e6fc_4_k_cu_8ecc6880_358424cuda3std3__45__cpo3endE - _ZN40_INTERNAL_b2d9e6fc_4_k_cu_8ecc6880_358424cute7productE)
_ZN40_INTERNAL_b2d9e6fc_4_k_cu_8ecc6880_358424cute7productE:
	.zero		1
	.type		_ZN40_INTERNAL_b2d9e6fc_4_k_cu_8ecc6880_358424cuda3std3__45__cpo3endE,@object
	.size		_ZN40_INTERNAL_b2d9e6fc_4_k_cu_8ecc6880_358424cuda3std3__45__cpo3endE,(_ZN40_INTERNAL_b2d9e6fc_4_k_cu_8ecc6880_358424cuda3std3__419piecewise_constructE - _ZN40_INTERNAL_b2d9e6fc_4_k_cu_8ecc6880_358424cuda3std3__45__cpo3endE)
_ZN40_INTERNAL_b2d9e6fc_4_k_cu_8ecc6880_358424cuda3std3__45__cpo3endE:
	.zero		1
	.type		_ZN40_INTERNAL_b2d9e6fc_4_k_cu_8ecc6880_358424cuda3std3__419piecewise_constructE,@object
	.size		_ZN40_INTERNAL_b2d9e6fc_4_k_cu_8ecc6880_358424cuda3std3__419piecewise_constructE,(_ZN40_INTERNAL_b2d9e6fc_4_k_cu_8ecc6880_358424cuda3std3__45__cpo4cendE - _ZN40_INTERNAL_b2d9e6fc_4_k_cu_8ecc6880_358424cuda3std3__419piecewise_constructE)
_ZN40_INTERNAL_b2d9e6fc_4_k_cu_8ecc6880_358424cuda3std3__419piecewise_constructE:
	.zero		1
	.type		_ZN40_INTERNAL_b2d9e6fc_4_k_cu_8ecc6880_358424cuda3std3__45__cpo4cendE,@object
	.size		_ZN40_INTERNAL_b2d9e6fc_4_k_cu_8ecc6880_358424cuda3std3__45__cpo4cendE,(_ZN40_INTERNAL_b2d9e6fc_4_k_cu_8ecc6880_358424cuda3std6ranges3__45__cpo4swapE - _ZN40_INTERNAL_b2d9e6fc_4_k_cu_8ecc6880_358424cuda3std3__45__cpo4cendE)
_ZN40_INTERNAL_b2d9e6fc_4_k_cu_8ecc6880_358424cuda3std3__45__cpo4cendE:
	.zero		1
	.type		_ZN40_INTERNAL_b2d9e6fc_4_k_cu_8ecc6880_358424cuda3std6ranges3__45__cpo4swapE,@object
	.size		_ZN40_INTERNAL_b2d9e6fc_4_k_cu_8ecc6880_358424cuda3std6ranges3__45__cpo4swapE,(.L_10 - _ZN40_INTERNAL_b2d9e6fc_4_k_cu_8ecc6880_358424cuda3std6ranges3__45__cpo4swapE)
_ZN40_INTERNAL_b2d9e6fc_4_k_cu_8ecc6880_358424cuda3std6ranges3__45__cpo4swapE:
	.zero		1
.L_10:


//--------------------- .nv.constant0._ZN7cutlass13device_kernelINS_4gemm6kernel13GemmUniversalIN4cute5tupleIJiiiiEEENS1_10collective13CollectiveMmaINS1_35MainloopSm100TmaUmmaWarpSpecializedILi4ELi2ELi4ENS5_IJNS4_1CILi1EEESB_SB_EEEEENS5_IJNSA_ILi64EEENSA_ILi128EEENSA_ILi32EEEEEENS_10bfloat16_tENS5_IJlSB_lEEESI_SJ_NS4_8TiledMMAINS4_8MMA_AtomIJNS4_20SM100_MMA_F16BF16_SSISI_SI_fLi64ELi128ELNS4_4UMMA5MajorE0ELSO_0ELNSN_7ScaleInE0ELSP_0EEEEEENS4_6LayoutISC_NS5_IJNSA_ILi0EEEST_ST_EEEEENS5_IJNS4_10UnderscoreESW_SW_EEEEENS4_13SM90_TMA_LOADENS4_14ComposedLayoutINS4_7SwizzleILi2ELi4ELi3EEENS4_18smem_ptr_flag_bitsILi16EEENSS_INS5_IJNSA_ILi8EEESG_EEENS5_IJSG_SB_EEEEEEEvNS4_8identityESZ_S19_vS1A_EENS_8epilogue10collective18CollectiveEpilogueINS1C_23Sm100TmaWarpSpecializedILi4ELi2ELi16ELb1ELb0EEEJSH_NS5_IJNSS_ISE_SB_EENSS_ISG_SB_EEEEESI_SJ_SI_SJ_NS1C_6fusion15FusionCallbacksIS1G_NS1K_17LinearCombinationISI_fSI_fLNS_15FloatRoundStyleE2EEESH_S1J_JEEENS4_5SM1004TMEM4LOAD26SM100_TMEM_LOAD_16dp256b4xESZ_S19_NS4_17SM75_U32x4_LDSM_NENS4_14SM90_TMA_STOREES19_NS4_17SM90_U32x4_STSM_NENS4_39AutoVectorizingCopyWithAssumedAlignmentILi128EEEEEEvvEEEEvNT_6ParamsE --------------------------
	.section	.nv.constant0._ZN7cutlass13device_kernelINS_4gemm6kernel13GemmUniversalIN4cute5tupleIJiiiiEEENS1_10collective13CollectiveMmaINS1_35MainloopSm100TmaUmmaWarpSpecializedILi4ELi2ELi4ENS5_IJNS4_1CILi1EEESB_SB_EEEEENS5_IJNSA_ILi64EEENSA_ILi128EEENSA_ILi32EEEEEENS_10bfloat16_tENS5_IJlSB_lEEESI_SJ_NS4_8TiledMMAINS4_8MMA_AtomIJNS4_20SM100_MMA_F16BF16_SSISI_SI_fLi64ELi128ELNS4_4UMMA5MajorE0ELSO_0ELNSN_7ScaleInE0ELSP_0EEEEEENS4_6LayoutISC_NS5_IJNSA_ILi0EEEST_ST_EEEEENS5_IJNS4_10UnderscoreESW_SW_EEEEENS4_13SM90_TMA_LOADENS4_14ComposedLayoutINS4_7SwizzleILi2ELi4ELi3EEENS4_18smem_ptr_flag_bitsILi16EEENSS_INS5_IJNSA_ILi8EEESG_EEENS5_IJSG_SB_EEEEEEEvNS4_8identityESZ_S19_vS1A_EENS_8epilogue10collective18CollectiveEpilogueINS1C_23Sm100TmaWarpSpecializedILi4ELi2ELi16ELb1ELb0EEEJSH_NS5_IJNSS_ISE_SB_EENSS_ISG_SB_EEEEESI_SJ_SI_SJ_NS1C_6fusion15FusionCallbacksIS1G_NS1K_17LinearCombinationISI_fSI_fLNS_15FloatRoundStyleE2EEESH_S1J_JEEENS4_5SM1004TMEM4LOAD26SM100_TMEM_LOAD_16dp256b4xESZ_S19_NS4_17SM75_U32x4_LDSM_NENS4_14SM90_TMA_STOREES19_NS4_17SM90_U32x4_STSM_NENS4_39AutoVectorizingCopyWithAssumedAlignmentILi128EEEEEEvvEEEEvNT_6ParamsE,"a",@progbits
	.sectionflags	@""
	.align	4
.nv.constant0._ZN7cutlass13device_kernelINS_4gemm6kernel13GemmUniversalIN4cute5tupleIJiiiiEEENS1_10collective13CollectiveMmaINS1_35MainloopSm100TmaUmmaWarpSpecializedILi4ELi2ELi4ENS5_IJNS4_1CILi1EEESB_SB_EEEEENS5_IJNSA_ILi64EEENSA_ILi128EEENSA_ILi32EEEEEENS_10bfloat16_tENS5_IJlSB_lEEESI_SJ_NS4_8TiledMMAINS4_8MMA_AtomIJNS4_20SM100_MMA_F16BF16_SSISI_SI_fLi64ELi128ELNS4_4UMMA5MajorE0ELSO_0ELNSN_7ScaleInE0ELSP_0EEEEEENS4_6LayoutISC_NS5_IJNSA_ILi0EEEST_ST_EEEEENS5_IJNS4_10UnderscoreESW_SW_EEEEENS4_13SM90_TMA_LOADENS4_14ComposedLayoutINS4_7SwizzleILi2ELi4ELi3EEENS4_18smem_ptr_flag_bitsILi16EEENSS_INS5_IJNSA_ILi8EEESG_EEENS5_IJSG_SB_EEEEEEEvNS4_8identityESZ_S19_vS1A_EENS_8epilogue10collective18CollectiveEpilogueINS1C_23Sm100TmaWarpSpecializedILi4ELi2ELi16ELb1ELb0EEEJSH_NS5_IJNSS_ISE_SB_EENSS_ISG_SB_EEEEESI_SJ_SI_SJ_NS1C_6fusion15FusionCallbacksIS1G_NS1K_17LinearCombinationISI_fSI_fLNS_15FloatRoundStyleE2EEESH_S1J_JEEENS4_5SM1004TMEM4LOAD26SM100_TMEM_LOAD_16dp256b4xESZ_S19_NS4_17SM75_U32x4_LDSM_NENS4_14SM90_TMA_STOREES19_NS4_17SM90_U32x4_STSM_NENS4_39AutoVectorizingCopyWithAssumedAlignmentILi128EEEEEEvvEEEEvNT_6ParamsE:
	.zero		2944


//--------------------- SYMBOLS --------------------------

	.type		.nv.reservedSmem.offset0,@object
	.size		.nv.reservedSmem.offset0,0x4
	.type		.nv.reservedSmem.cap,@object
	.size		.nv.reservedSmem.cap,0x4
	.type		__assertfail,@function
